//
// Generated by NVIDIA NVVM Compiler
//
// Compiler Build ID: CL-36424714
// Cuda compilation tools, release 13.0, V13.0.88
// Based on NVVM 20.0.0
//

.version 9.0
.target sm_100
.address_size 64

	// .globl	Sum

.visible .entry Sum(
	.param .u32 Sum_param_0,
	.param .u64 .ptr .align 1 Sum_param_1,
	.param .u64 .ptr .align 1 Sum_param_2,
	.param .u64 .ptr .align 1 Sum_param_3
)
{
	.reg .pred 	%p<3>;
	.reg .b32 	%r<11>;
	.reg .b64 	%rd<11>;
	.reg .b64 	%fd<4>;

	ld.param.u32 	%r6, [Sum_param_0];
	ld.param.u64 	%rd4, [Sum_param_1];
	ld.param.u64 	%rd5, [Sum_param_2];
	ld.param.u64 	%rd6, [Sum_param_3];
	mov.u32 	%r7, %ctaid.x;
	mov.u32 	%r1, %ntid.x;
	mov.u32 	%r8, %tid.x;
	mad.lo.s32 	%r10, %r7, %r1, %r8;
	setp.ge.s32 	%p1, %r10, %r6;
	@%p1 bra 	$L__BB0_3;
	mov.u32 	%r9, %nctaid.x;
	mul.lo.s32 	%r3, %r1, %r9;
	cvta.to.global.u64 	%rd1, %rd4;
	cvta.to.global.u64 	%rd2, %rd5;
	cvta.to.global.u64 	%rd3, %rd6;
$L__BB0_2:
	mul.wide.s32 	%rd7, %r10, 8;
	add.s64 	%rd8, %rd1, %rd7;
	ld.global.nc.f64 	%fd1, [%rd8];
	add.s64 	%rd9, %rd2, %rd7;
	ld.global.nc.f64 	%fd2, [%rd9];
	add.f64 	%fd3, %fd1, %fd2;
	add.s64 	%rd10, %rd3, %rd7;
	st.global.f64 	[%rd10], %fd3;
	add.s32 	%r10, %r10, %r3;
	setp.lt.s32 	%p2, %r10, %r6;
	@%p2 bra 	$L__BB0_2;
$L__BB0_3:
	ret;

}
	// .globl	UpdateAdamOptimizer
.visible .entry UpdateAdamOptimizer(
	.param .u32 UpdateAdamOptimizer_param_0,
	.param .f64 UpdateAdamOptimizer_param_1,
	.param .f64 UpdateAdamOptimizer_param_2,
	.param .f64 UpdateAdamOptimizer_param_3,
	.param .f64 UpdateAdamOptimizer_param_4,
	.param .u64 .ptr .align 1 UpdateAdamOptimizer_param_5,
	.param .u64 .ptr .align 1 UpdateAdamOptimizer_param_6,
	.param .u64 .ptr .align 1 UpdateAdamOptimizer_param_7,
	.param .u64 .ptr .align 1 UpdateAdamOptimizer_param_8
)
{
	.reg .pred 	%p<3>;
	.reg .b32 	%r<11>;
	.reg .b64 	%rd<15>;
	.reg .b64 	%fd<24>;

	ld.param.u32 	%r6, [UpdateAdamOptimizer_param_0];
	ld.param.f64 	%fd3, [UpdateAdamOptimizer_param_1];
	ld.param.f64 	%fd4, [UpdateAdamOptimizer_param_2];
	ld.param.u64 	%rd5, [UpdateAdamOptimizer_param_6];
	ld.param.u64 	%rd6, [UpdateAdamOptimizer_param_7];
	ld.param.u64 	%rd7, [UpdateAdamOptimizer_param_8];
	mov.u32 	%r7, %ctaid.x;
	mov.u32 	%r1, %ntid.x;
	mov.u32 	%r8, %tid.x;
	mad.lo.s32 	%r10, %r7, %r1, %r8;
	setp.ge.s32 	%p1, %r10, %r6;
	@%p1 bra 	$L__BB1_3;
	mov.f64 	%fd7, 0d3FF0000000000000;
	sub.f64 	%fd1, %fd7, %fd3;
	sub.f64 	%fd2, %fd7, %fd4;
	mov.u32 	%r9, %nctaid.x;
	mul.lo.s32 	%r3, %r1, %r9;
	cvta.to.global.u64 	%rd1, %rd6;
	cvta.to.global.u64 	%rd2, %rd7;
	cvta.to.global.u64 	%rd3, %rd5;
$L__BB1_2:
	ld.param.u64 	%rd14, [UpdateAdamOptimizer_param_5];
	ld.param.f64 	%fd23, [UpdateAdamOptimizer_param_4];
	ld.param.f64 	%fd22, [UpdateAdamOptimizer_param_3];
	cvta.to.global.u64 	%rd8, %rd14;
	mul.wide.s32 	%rd9, %r10, 8;
	add.s64 	%rd10, %rd8, %rd9;
	ld.global.nc.f64 	%fd8, [%rd10];
	add.s64 	%rd11, %rd1, %rd9;
	ld.global.f64 	%fd9, [%rd11];
	mul.f64 	%fd10, %fd3, %fd9;
	fma.rn.f64 	%fd11, %fd1, %fd8, %fd10;
	st.global.f64 	[%rd11], %fd11;
	add.s64 	%rd12, %rd2, %rd9;
	ld.global.f64 	%fd12, [%rd12];
	mul.f64 	%fd13, %fd4, %fd12;
	mul.f64 	%fd14, %fd2, %fd8;
	fma.rn.f64 	%fd15, %fd8, %fd14, %fd13;
	st.global.f64 	[%rd12], %fd15;
	mul.f64 	%fd16, %fd23, %fd11;
	sqrt.rn.f64 	%fd17, %fd15;
	add.f64 	%fd18, %fd22, %fd17;
	div.rn.f64 	%fd19, %fd16, %fd18;
	add.s64 	%rd13, %rd3, %rd9;
	ld.global.f64 	%fd20, [%rd13];
	sub.f64 	%fd21, %fd20, %fd19;
	st.global.f64 	[%rd13], %fd21;
	add.s32 	%r10, %r10, %r3;
	setp.lt.s32 	%p2, %r10, %r6;
	@%p2 bra 	$L__BB1_2;
$L__BB1_3:
	ret;

}
	// .globl	UpdateSGDOptimizer
.visible .entry UpdateSGDOptimizer(
	.param .u32 UpdateSGDOptimizer_param_0,
	.param .f64 UpdateSGDOptimizer_param_1,
	.param .f64 UpdateSGDOptimizer_param_2,
	.param .f64 UpdateSGDOptimizer_param_3,
	.param .u8 UpdateSGDOptimizer_param_4,
	.param .u64 .ptr .align 1 UpdateSGDOptimizer_param_5,
	.param .u64 .ptr .align 1 UpdateSGDOptimizer_param_6,
	.param .u64 .ptr .align 1 UpdateSGDOptimizer_param_7
)
{
	.reg .pred 	%p<5>;
	.reg .b16 	%rs<2>;
	.reg .b32 	%r<14>;
	.reg .b64 	%rd<15>;
	.reg .b64 	%fd<19>;

	ld.param.u32 	%r8, [UpdateSGDOptimizer_param_0];
	ld.param.f64 	%fd1, [UpdateSGDOptimizer_param_1];
	ld.param.f64 	%fd2, [UpdateSGDOptimizer_param_2];
	ld.param.s8 	%rs1, [UpdateSGDOptimizer_param_4];
	ld.param.u64 	%rd4, [UpdateSGDOptimizer_param_5];
	ld.param.u64 	%rd5, [UpdateSGDOptimizer_param_6];
	ld.param.u64 	%rd6, [UpdateSGDOptimizer_param_7];
	cvta.to.global.u64 	%rd1, %rd5;
	cvta.to.global.u64 	%rd2, %rd6;
	cvta.to.global.u64 	%rd3, %rd4;
	mov.u32 	%r9, %ctaid.x;
	mov.u32 	%r1, %ntid.x;
	mov.u32 	%r10, %tid.x;
	mad.lo.s32 	%r12, %r9, %r1, %r10;
	setp.ge.s32 	%p1, %r12, %r8;
	@%p1 bra 	$L__BB2_4;
	setp.eq.s16 	%p2, %rs1, 0;
	mov.u32 	%r11, %nctaid.x;
	mul.lo.s32 	%r3, %r1, %r11;
	@%p2 bra 	$L__BB2_2;
	bra.uni 	$L__BB2_3;
$L__BB2_2:
	mul.wide.s32 	%rd11, %r12, 8;
	add.s64 	%rd12, %rd3, %rd11;
	ld.global.nc.f64 	%fd12, [%rd12];
	add.s64 	%rd13, %rd2, %rd11;
	ld.global.f64 	%fd13, [%rd13];
	mul.f64 	%fd14, %fd2, %fd13;
	mul.f64 	%fd15, %fd1, %fd12;
	sub.f64 	%fd16, %fd14, %fd15;
	st.global.f64 	[%rd13], %fd16;
	add.s64 	%rd14, %rd1, %rd11;
	ld.global.f64 	%fd17, [%rd14];
	add.f64 	%fd18, %fd16, %fd17;
	st.global.f64 	[%rd14], %fd18;
	add.s32 	%r12, %r12, %r3;
	setp.lt.s32 	%p4, %r12, %r8;
	@%p4 bra 	$L__BB2_2;
	bra.uni 	$L__BB2_4;
$L__BB2_3:
	mul.wide.s32 	%rd7, %r12, 8;
	add.s64 	%rd8, %rd3, %rd7;
	ld.global.nc.f64 	%fd3, [%rd8];
	add.s64 	%rd9, %rd2, %rd7;
	ld.global.f64 	%fd4, [%rd9];
	mul.f64 	%fd5, %fd2, %fd4;
	mul.f64 	%fd6, %fd1, %fd3;
	sub.f64 	%fd7, %fd5, %fd6;
	st.global.f64 	[%rd9], %fd7;
	mul.f64 	%fd8, %fd2, %fd7;
	sub.f64 	%fd9, %fd8, %fd6;
	add.s64 	%rd10, %rd1, %rd7;
	ld.global.f64 	%fd10, [%rd10];
	add.f64 	%fd11, %fd10, %fd9;
	st.global.f64 	[%rd10], %fd11;
	add.s32 	%r12, %r12, %r3;
	setp.lt.s32 	%p3, %r12, %r8;
	@%p3 bra 	$L__BB2_3;
$L__BB2_4:
	ret;

}
	// .globl	ComputeAccuracy
.visible .entry ComputeAccuracy(
	.param .u32 ComputeAccuracy_param_0,
	.param .u32 ComputeAccuracy_param_1,
	.param .u64 .ptr .align 1 ComputeAccuracy_param_2,
	.param .u64 .ptr .align 1 ComputeAccuracy_param_3,
	.param .u64 .ptr .align 1 ComputeAccuracy_param_4
)
{
	.reg .pred 	%p<43>;
	.reg .b32 	%r<116>;
	.reg .b32 	%f<3>;
	.reg .b64 	%rd<81>;
	.reg .b64 	%fd<65>;

	ld.param.u32 	%r38, [ComputeAccuracy_param_0];
	ld.param.u32 	%r37, [ComputeAccuracy_param_1];
	ld.param.u64 	%rd4, [ComputeAccuracy_param_2];
	ld.param.u64 	%rd5, [ComputeAccuracy_param_3];
	ld.param.u64 	%rd6, [ComputeAccuracy_param_4];
	cvta.to.global.u64 	%rd1, %rd6;
	cvta.to.global.u64 	%rd2, %rd4;
	cvta.to.global.u64 	%rd3, %rd5;
	mov.u32 	%r39, %ctaid.x;
	mov.u32 	%r40, %ntid.x;
	mov.u32 	%r41, %tid.x;
	mad.lo.s32 	%r1, %r39, %r40, %r41;
	setp.ge.s32 	%p1, %r1, %r38;
	@%p1 bra 	$L__BB3_18;
	setp.ne.s32 	%p2, %r37, 1;
	@%p2 bra 	$L__BB3_3;
	mul.wide.s32 	%rd77, %r1, 8;
	add.s64 	%rd78, %rd3, %rd77;
	ld.global.nc.f64 	%fd61, [%rd78];
	add.s64 	%rd79, %rd1, %rd77;
	ld.global.nc.f64 	%fd62, [%rd79];
	sub.f64 	%fd63, %fd61, %fd62;
	cvt.rn.f32.f64 	%f1, %fd63;
	abs.f32 	%f2, %f1;
	setp.lt.f32 	%p42, %f2, 0f3F000000;
	selp.f64 	%fd64, 0d3FF0000000000000, 0d0000000000000000, %p42;
	add.s64 	%rd80, %rd2, %rd77;
	st.global.f64 	[%rd80], %fd64;
	bra.uni 	$L__BB3_18;
$L__BB3_3:
	mul.lo.s32 	%r115, %r37, %r1;
	setp.lt.s32 	%p3, %r37, 1;
	@%p3 bra 	$L__BB3_17;
	add.s32 	%r43, %r115, 1;
	add.s32 	%r44, %r115, %r37;
	max.s32 	%r45, %r44, %r43;
	sub.s32 	%r3, %r45, %r115;
	and.b32  	%r4, %r3, 15;
	sub.s32 	%r46, %r115, %r45;
	setp.gt.u32 	%p4, %r46, -16;
	mov.u32 	%r107, %r115;
	@%p4 bra 	$L__BB3_8;
	add.s32 	%r101, %r115, 7;
	and.b32  	%r47, %r3, -16;
	neg.s32 	%r100, %r47;
$L__BB3_6:
	.pragma "nounroll";
	add.s32 	%r48, %r101, -7;
	mul.wide.s32 	%rd7, %r48, 8;
	add.s64 	%rd8, %rd1, %rd7;
	ld.global.nc.f64 	%fd1, [%rd8];
	mul.wide.s32 	%rd9, %r115, 8;
	add.s64 	%rd10, %rd1, %rd9;
	ld.global.nc.f64 	%fd2, [%rd10];
	setp.gt.f64 	%p5, %fd1, %fd2;
	selp.b32 	%r49, %r48, %r115, %p5;
	add.s32 	%r50, %r101, -6;
	ld.global.nc.f64 	%fd3, [%rd8+8];
	mul.wide.s32 	%rd11, %r49, 8;
	add.s64 	%rd12, %rd1, %rd11;
	ld.global.nc.f64 	%fd4, [%rd12];
	setp.gt.f64 	%p6, %fd3, %fd4;
	selp.b32 	%r51, %r50, %r49, %p6;
	add.s32 	%r52, %r101, -5;
	ld.global.nc.f64 	%fd5, [%rd8+16];
	mul.wide.s32 	%rd13, %r51, 8;
	add.s64 	%rd14, %rd1, %rd13;
	ld.global.nc.f64 	%fd6, [%rd14];
	setp.gt.f64 	%p7, %fd5, %fd6;
	selp.b32 	%r53, %r52, %r51, %p7;
	add.s32 	%r54, %r101, -4;
	ld.global.nc.f64 	%fd7, [%rd8+24];
	mul.wide.s32 	%rd15, %r53, 8;
	add.s64 	%rd16, %rd1, %rd15;
	ld.global.nc.f64 	%fd8, [%rd16];
	setp.gt.f64 	%p8, %fd7, %fd8;
	selp.b32 	%r55, %r54, %r53, %p8;
	add.s32 	%r56, %r101, -3;
	ld.global.nc.f64 	%fd9, [%rd8+32];
	mul.wide.s32 	%rd17, %r55, 8;
	add.s64 	%rd18, %rd1, %rd17;
	ld.global.nc.f64 	%fd10, [%rd18];
	setp.gt.f64 	%p9, %fd9, %fd10;
	selp.b32 	%r57, %r56, %r55, %p9;
	add.s32 	%r58, %r101, -2;
	ld.global.nc.f64 	%fd11, [%rd8+40];
	mul.wide.s32 	%rd19, %r57, 8;
	add.s64 	%rd20, %rd1, %rd19;
	ld.global.nc.f64 	%fd12, [%rd20];
	setp.gt.f64 	%p10, %fd11, %fd12;
	selp.b32 	%r59, %r58, %r57, %p10;
	add.s32 	%r60, %r101, -1;
	ld.global.nc.f64 	%fd13, [%rd8+48];
	mul.wide.s32 	%rd21, %r59, 8;
	add.s64 	%rd22, %rd1, %rd21;
	ld.global.nc.f64 	%fd14, [%rd22];
	setp.gt.f64 	%p11, %fd13, %fd14;
	selp.b32 	%r61, %r60, %r59, %p11;
	add.s32 	%r62, %r101, 8;
	ld.global.nc.f64 	%fd15, [%rd8+56];
	mul.wide.s32 	%rd23, %r61, 8;
	add.s64 	%rd24, %rd1, %rd23;
	ld.global.nc.f64 	%fd16, [%rd24];
	setp.gt.f64 	%p12, %fd15, %fd16;
	selp.b32 	%r63, %r101, %r61, %p12;
	add.s32 	%r64, %r101, 1;
	ld.global.nc.f64 	%fd17, [%rd8+64];
	mul.wide.s32 	%rd25, %r63, 8;
	add.s64 	%rd26, %rd1, %rd25;
	ld.global.nc.f64 	%fd18, [%rd26];
	setp.gt.f64 	%p13, %fd17, %fd18;
	selp.b32 	%r65, %r64, %r63, %p13;
	add.s32 	%r66, %r101, 2;
	ld.global.nc.f64 	%fd19, [%rd8+72];
	mul.wide.s32 	%rd27, %r65, 8;
	add.s64 	%rd28, %rd1, %rd27;
	ld.global.nc.f64 	%fd20, [%rd28];
	setp.gt.f64 	%p14, %fd19, %fd20;
	selp.b32 	%r67, %r66, %r65, %p14;
	add.s32 	%r68, %r101, 3;
	ld.global.nc.f64 	%fd21, [%rd8+80];
	mul.wide.s32 	%rd29, %r67, 8;
	add.s64 	%rd30, %rd1, %rd29;
	ld.global.nc.f64 	%fd22, [%rd30];
	setp.gt.f64 	%p15, %fd21, %fd22;
	selp.b32 	%r69, %r68, %r67, %p15;
	add.s32 	%r70, %r101, 4;
	ld.global.nc.f64 	%fd23, [%rd8+88];
	mul.wide.s32 	%rd31, %r69, 8;
	add.s64 	%rd32, %rd1, %rd31;
	ld.global.nc.f64 	%fd24, [%rd32];
	setp.gt.f64 	%p16, %fd23, %fd24;
	selp.b32 	%r71, %r70, %r69, %p16;
	add.s32 	%r72, %r101, 5;
	ld.global.nc.f64 	%fd25, [%rd8+96];
	mul.wide.s32 	%rd33, %r71, 8;
	add.s64 	%rd34, %rd1, %rd33;
	ld.global.nc.f64 	%fd26, [%rd34];
	setp.gt.f64 	%p17, %fd25, %fd26;
	selp.b32 	%r73, %r72, %r71, %p17;
	add.s32 	%r74, %r101, 6;
	ld.global.nc.f64 	%fd27, [%rd8+104];
	mul.wide.s32 	%rd35, %r73, 8;
	add.s64 	%rd36, %rd1, %rd35;
	ld.global.nc.f64 	%fd28, [%rd36];
	setp.gt.f64 	%p18, %fd27, %fd28;
	selp.b32 	%r75, %r74, %r73, %p18;
	add.s32 	%r76, %r101, 7;
	ld.global.nc.f64 	%fd29, [%rd8+112];
	mul.wide.s32 	%rd37, %r75, 8;
	add.s64 	%rd38, %rd1, %rd37;
	ld.global.nc.f64 	%fd30, [%rd38];
	setp.gt.f64 	%p19, %fd29, %fd30;
	selp.b32 	%r77, %r76, %r75, %p19;
	ld.global.nc.f64 	%fd31, [%rd8+120];
	mul.wide.s32 	%rd39, %r77, 8;
	add.s64 	%rd40, %rd1, %rd39;
	ld.global.nc.f64 	%fd32, [%rd40];
	setp.gt.f64 	%p20, %fd31, %fd32;
	selp.b32 	%r115, %r62, %r77, %p20;
	add.s32 	%r101, %r101, 16;
	add.s32 	%r100, %r100, 16;
	setp.ne.s32 	%p21, %r100, 0;
	@%p21 bra 	$L__BB3_6;
	add.s32 	%r107, %r101, -7;
$L__BB3_8:
	setp.eq.s32 	%p22, %r4, 0;
	@%p22 bra 	$L__BB3_17;
	and.b32  	%r17, %r3, 7;
	setp.lt.u32 	%p23, %r4, 8;
	@%p23 bra 	$L__BB3_11;
	mul.wide.s32 	%rd41, %r107, 8;
	add.s64 	%rd42, %rd1, %rd41;
	ld.global.nc.f64 	%fd33, [%rd42];
	mul.wide.s32 	%rd43, %r115, 8;
	add.s64 	%rd44, %rd1, %rd43;
	ld.global.nc.f64 	%fd34, [%rd44];
	setp.gt.f64 	%p24, %fd33, %fd34;
	selp.b32 	%r79, %r107, %r115, %p24;
	add.s32 	%r80, %r107, 1;
	ld.global.nc.f64 	%fd35, [%rd42+8];
	mul.wide.s32 	%rd45, %r79, 8;
	add.s64 	%rd46, %rd1, %rd45;
	ld.global.nc.f64 	%fd36, [%rd46];
	setp.gt.f64 	%p25, %fd35, %fd36;
	selp.b32 	%r81, %r80, %r79, %p25;
	add.s32 	%r82, %r107, 2;
	ld.global.nc.f64 	%fd37, [%rd42+16];
	mul.wide.s32 	%rd47, %r81, 8;
	add.s64 	%rd48, %rd1, %rd47;
	ld.global.nc.f64 	%fd38, [%rd48];
	setp.gt.f64 	%p26, %fd37, %fd38;
	selp.b32 	%r83, %r82, %r81, %p26;
	add.s32 	%r84, %r107, 3;
	ld.global.nc.f64 	%fd39, [%rd42+24];
	mul.wide.s32 	%rd49, %r83, 8;
	add.s64 	%rd50, %rd1, %rd49;
	ld.global.nc.f64 	%fd40, [%rd50];
	setp.gt.f64 	%p27, %fd39, %fd40;
	selp.b32 	%r85, %r84, %r83, %p27;
	add.s32 	%r86, %r107, 4;
	ld.global.nc.f64 	%fd41, [%rd42+32];
	mul.wide.s32 	%rd51, %r85, 8;
	add.s64 	%rd52, %rd1, %rd51;
	ld.global.nc.f64 	%fd42, [%rd52];
	setp.gt.f64 	%p28, %fd41, %fd42;
	selp.b32 	%r87, %r86, %r85, %p28;
	add.s32 	%r88, %r107, 5;
	ld.global.nc.f64 	%fd43, [%rd42+40];
	mul.wide.s32 	%rd53, %r87, 8;
	add.s64 	%rd54, %rd1, %rd53;
	ld.global.nc.f64 	%fd44, [%rd54];
	setp.gt.f64 	%p29, %fd43, %fd44;
	selp.b32 	%r89, %r88, %r87, %p29;
	add.s32 	%r90, %r107, 6;
	ld.global.nc.f64 	%fd45, [%rd42+48];
	mul.wide.s32 	%rd55, %r89, 8;
	add.s64 	%rd56, %rd1, %rd55;
	ld.global.nc.f64 	%fd46, [%rd56];
	setp.gt.f64 	%p30, %fd45, %fd46;
	selp.b32 	%r91, %r90, %r89, %p30;
	add.s32 	%r92, %r107, 7;
	ld.global.nc.f64 	%fd47, [%rd42+56];
	mul.wide.s32 	%rd57, %r91, 8;
	add.s64 	%rd58, %rd1, %rd57;
	ld.global.nc.f64 	%fd48, [%rd58];
	setp.gt.f64 	%p31, %fd47, %fd48;
	selp.b32 	%r115, %r92, %r91, %p31;
	add.s32 	%r107, %r107, 8;
$L__BB3_11:
	setp.eq.s32 	%p32, %r17, 0;
	@%p32 bra 	$L__BB3_17;
	and.b32  	%r23, %r3, 3;
	setp.lt.u32 	%p33, %r17, 4;
	@%p33 bra 	$L__BB3_14;
	mul.wide.s32 	%rd59, %r107, 8;
	add.s64 	%rd60, %rd1, %rd59;
	ld.global.nc.f64 	%fd49, [%rd60];
	mul.wide.s32 	%rd61, %r115, 8;
	add.s64 	%rd62, %rd1, %rd61;
	ld.global.nc.f64 	%fd50, [%rd62];
	setp.gt.f64 	%p34, %fd49, %fd50;
	selp.b32 	%r94, %r107, %r115, %p34;
	add.s32 	%r95, %r107, 1;
	ld.global.nc.f64 	%fd51, [%rd60+8];
	mul.wide.s32 	%rd63, %r94, 8;
	add.s64 	%rd64, %rd1, %rd63;
	ld.global.nc.f64 	%fd52, [%rd64];
	setp.gt.f64 	%p35, %fd51, %fd52;
	selp.b32 	%r96, %r95, %r94, %p35;
	add.s32 	%r97, %r107, 2;
	ld.global.nc.f64 	%fd53, [%rd60+16];
	mul.wide.s32 	%rd65, %r96, 8;
	add.s64 	%rd66, %rd1, %rd65;
	ld.global.nc.f64 	%fd54, [%rd66];
	setp.gt.f64 	%p36, %fd53, %fd54;
	selp.b32 	%r98, %r97, %r96, %p36;
	add.s32 	%r99, %r107, 3;
	ld.global.nc.f64 	%fd55, [%rd60+24];
	mul.wide.s32 	%rd67, %r98, 8;
	add.s64 	%rd68, %rd1, %rd67;
	ld.global.nc.f64 	%fd56, [%rd68];
	setp.gt.f64 	%p37, %fd55, %fd56;
	selp.b32 	%r115, %r99, %r98, %p37;
	add.s32 	%r107, %r107, 4;
$L__BB3_14:
	setp.eq.s32 	%p38, %r23, 0;
	@%p38 bra 	$L__BB3_17;
	neg.s32 	%r112, %r23;
$L__BB3_16:
	.pragma "nounroll";
	mul.wide.s32 	%rd69, %r107, 8;
	add.s64 	%rd70, %rd1, %rd69;
	ld.global.nc.f64 	%fd57, [%rd70];
	mul.wide.s32 	%rd71, %r115, 8;
	add.s64 	%rd72, %rd1, %rd71;
	ld.global.nc.f64 	%fd58, [%rd72];
	setp.gt.f64 	%p39, %fd57, %fd58;
	selp.b32 	%r115, %r107, %r115, %p39;
	add.s32 	%r107, %r107, 1;
	add.s32 	%r112, %r112, 1;
	setp.ne.s32 	%p40, %r112, 0;
	@%p40 bra 	$L__BB3_16;
$L__BB3_17:
	mul.wide.s32 	%rd73, %r115, 8;
	add.s64 	%rd74, %rd3, %rd73;
	ld.global.nc.f64 	%fd59, [%rd74];
	setp.gt.f64 	%p41, %fd59, 0d3FECCCCCCCCCCCCD;
	selp.f64 	%fd60, 0d3FF0000000000000, 0d0000000000000000, %p41;
	mul.wide.s32 	%rd75, %r1, 8;
	add.s64 	%rd76, %rd2, %rd75;
	st.global.f64 	[%rd76], %fd60;
$L__BB3_18:
	ret;

}
	// .globl	ComputeCategoricalCrossentropyLoss
.visible .entry ComputeCategoricalCrossentropyLoss(
	.param .u32 ComputeCategoricalCrossentropyLoss_param_0,
	.param .u32 ComputeCategoricalCrossentropyLoss_param_1,
	.param .u64 .ptr .align 1 ComputeCategoricalCrossentropyLoss_param_2,
	.param .u64 .ptr .align 1 ComputeCategoricalCrossentropyLoss_param_3,
	.param .u64 .ptr .align 1 ComputeCategoricalCrossentropyLoss_param_4
)
{
	.reg .pred 	%p<37>;
	.reg .b32 	%r<56>;
	.reg .b32 	%f<155>;
	.reg .b64 	%rd<20>;
	.reg .b64 	%fd<65>;

	ld.param.u32 	%r14, [ComputeCategoricalCrossentropyLoss_param_0];
	ld.param.u32 	%r13, [ComputeCategoricalCrossentropyLoss_param_1];
	ld.param.u64 	%rd10, [ComputeCategoricalCrossentropyLoss_param_2];
	ld.param.u64 	%rd11, [ComputeCategoricalCrossentropyLoss_param_3];
	ld.param.u64 	%rd12, [ComputeCategoricalCrossentropyLoss_param_4];
	cvta.to.global.u64 	%rd1, %rd11;
	cvta.to.global.u64 	%rd2, %rd12;
	mov.u32 	%r15, %ctaid.x;
	mov.u32 	%r16, %ntid.x;
	mov.u32 	%r17, %tid.x;
	mad.lo.s32 	%r1, %r15, %r16, %r17;
	setp.ge.s32 	%p1, %r1, %r14;
	@%p1 bra 	$L__BB4_24;
	mul.lo.s32 	%r54, %r13, %r1;
	setp.lt.s32 	%p2, %r13, 1;
	mov.f64 	%fd54, 0d0000000000000000;
	@%p2 bra 	$L__BB4_23;
	add.s32 	%r18, %r54, 1;
	add.s32 	%r19, %r54, %r13;
	max.s32 	%r20, %r19, %r18;
	sub.s32 	%r3, %r20, %r54;
	and.b32  	%r4, %r3, 3;
	sub.s32 	%r21, %r54, %r20;
	setp.gt.u32 	%p3, %r21, -4;
	mov.f64 	%fd54, 0d0000000000000000;
	@%p3 bra 	$L__BB4_13;
	and.b32  	%r22, %r3, -4;
	neg.s32 	%r52, %r22;
	add.s64 	%rd3, %rd2, 16;
	add.s64 	%rd4, %rd1, 16;
	mov.f64 	%fd54, 0d0000000000000000;
$L__BB4_4:
	.pragma "nounroll";
	mul.wide.s32 	%rd13, %r54, 8;
	add.s64 	%rd5, %rd3, %rd13;
	add.s64 	%rd6, %rd4, %rd13;
	ld.global.nc.f64 	%fd2, [%rd5+-16];
	setp.leu.f64 	%p4, %fd2, 0d0000000000000000;
	@%p4 bra 	$L__BB4_6;
	ld.global.nc.f64 	%fd31, [%rd6+-16];
	cvt.rn.f32.f64 	%f1, %fd2;
	setp.lt.f32 	%p5, %f1, 0f00800000;
	mul.f32 	%f2, %f1, 0f4B000000;
	selp.f32 	%f3, %f2, %f1, %p5;
	selp.f32 	%f4, 0fC1B80000, 0f00000000, %p5;
	mov.b32 	%r23, %f3;
	add.s32 	%r24, %r23, -1059760811;
	and.b32  	%r25, %r24, -8388608;
	sub.s32 	%r26, %r23, %r25;
	mov.b32 	%f5, %r26;
	cvt.rn.f32.s32 	%f6, %r25;
	fma.rn.f32 	%f7, %f6, 0f34000000, %f4;
	add.f32 	%f8, %f5, 0fBF800000;
	fma.rn.f32 	%f9, %f8, 0fBE055027, 0f3E1039F6;
	fma.rn.f32 	%f10, %f9, %f8, 0fBDF8CDCC;
	fma.rn.f32 	%f11, %f10, %f8, 0f3E0F2955;
	fma.rn.f32 	%f12, %f11, %f8, 0fBE2AD8B9;
	fma.rn.f32 	%f13, %f12, %f8, 0f3E4CED0B;
	fma.rn.f32 	%f14, %f13, %f8, 0fBE7FFF22;
	fma.rn.f32 	%f15, %f14, %f8, 0f3EAAAA78;
	fma.rn.f32 	%f16, %f15, %f8, 0fBF000000;
	mul.f32 	%f17, %f8, %f16;
	fma.rn.f32 	%f18, %f17, %f8, %f8;
	fma.rn.f32 	%f19, %f7, 0f3F317218, %f18;
	setp.gt.u32 	%p6, %r23, 2139095039;
	fma.rn.f32 	%f20, %f3, 0f7F800000, 0f7F800000;
	selp.f32 	%f21, %f20, %f19, %p6;
	setp.eq.f32 	%p7, %f3, 0f00000000;
	selp.f32 	%f22, 0fFF800000, %f21, %p7;
	cvt.f64.f32 	%fd32, %f22;
	mul.f64 	%fd33, %fd31, %fd32;
	sub.f64 	%fd54, %fd54, %fd33;
$L__BB4_6:
	ld.global.nc.f64 	%fd5, [%rd5+-8];
	setp.leu.f64 	%p8, %fd5, 0d0000000000000000;
	@%p8 bra 	$L__BB4_8;
	ld.global.nc.f64 	%fd34, [%rd6+-8];
	cvt.rn.f32.f64 	%f23, %fd5;
	setp.lt.f32 	%p9, %f23, 0f00800000;
	mul.f32 	%f24, %f23, 0f4B000000;
	selp.f32 	%f25, %f24, %f23, %p9;
	selp.f32 	%f26, 0fC1B80000, 0f00000000, %p9;
	mov.b32 	%r27, %f25;
	add.s32 	%r28, %r27, -1059760811;
	and.b32  	%r29, %r28, -8388608;
	sub.s32 	%r30, %r27, %r29;
	mov.b32 	%f27, %r30;
	cvt.rn.f32.s32 	%f28, %r29;
	fma.rn.f32 	%f29, %f28, 0f34000000, %f26;
	add.f32 	%f30, %f27, 0fBF800000;
	fma.rn.f32 	%f31, %f30, 0fBE055027, 0f3E1039F6;
	fma.rn.f32 	%f32, %f31, %f30, 0fBDF8CDCC;
	fma.rn.f32 	%f33, %f32, %f30, 0f3E0F2955;
	fma.rn.f32 	%f34, %f33, %f30, 0fBE2AD8B9;
	fma.rn.f32 	%f35, %f34, %f30, 0f3E4CED0B;
	fma.rn.f32 	%f36, %f35, %f30, 0fBE7FFF22;
	fma.rn.f32 	%f37, %f36, %f30, 0f3EAAAA78;
	fma.rn.f32 	%f38, %f37, %f30, 0fBF000000;
	mul.f32 	%f39, %f30, %f38;
	fma.rn.f32 	%f40, %f39, %f30, %f30;
	fma.rn.f32 	%f41, %f29, 0f3F317218, %f40;
	setp.gt.u32 	%p10, %r27, 2139095039;
	fma.rn.f32 	%f42, %f25, 0f7F800000, 0f7F800000;
	selp.f32 	%f43, %f42, %f41, %p10;
	setp.eq.f32 	%p11, %f25, 0f00000000;
	selp.f32 	%f44, 0fFF800000, %f43, %p11;
	cvt.f64.f32 	%fd35, %f44;
	mul.f64 	%fd36, %fd34, %fd35;
	sub.f64 	%fd54, %fd54, %fd36;
$L__BB4_8:
	ld.global.nc.f64 	%fd8, [%rd5];
	setp.leu.f64 	%p12, %fd8, 0d0000000000000000;
	@%p12 bra 	$L__BB4_10;
	ld.global.nc.f64 	%fd37, [%rd6];
	cvt.rn.f32.f64 	%f45, %fd8;
	setp.lt.f32 	%p13, %f45, 0f00800000;
	mul.f32 	%f46, %f45, 0f4B000000;
	selp.f32 	%f47, %f46, %f45, %p13;
	selp.f32 	%f48, 0fC1B80000, 0f00000000, %p13;
	mov.b32 	%r31, %f47;
	add.s32 	%r32, %r31, -1059760811;
	and.b32  	%r33, %r32, -8388608;
	sub.s32 	%r34, %r31, %r33;
	mov.b32 	%f49, %r34;
	cvt.rn.f32.s32 	%f50, %r33;
	fma.rn.f32 	%f51, %f50, 0f34000000, %f48;
	add.f32 	%f52, %f49, 0fBF800000;
	fma.rn.f32 	%f53, %f52, 0fBE055027, 0f3E1039F6;
	fma.rn.f32 	%f54, %f53, %f52, 0fBDF8CDCC;
	fma.rn.f32 	%f55, %f54, %f52, 0f3E0F2955;
	fma.rn.f32 	%f56, %f55, %f52, 0fBE2AD8B9;
	fma.rn.f32 	%f57, %f56, %f52, 0f3E4CED0B;
	fma.rn.f32 	%f58, %f57, %f52, 0fBE7FFF22;
	fma.rn.f32 	%f59, %f58, %f52, 0f3EAAAA78;
	fma.rn.f32 	%f60, %f59, %f52, 0fBF000000;
	mul.f32 	%f61, %f52, %f60;
	fma.rn.f32 	%f62, %f61, %f52, %f52;
	fma.rn.f32 	%f63, %f51, 0f3F317218, %f62;
	setp.gt.u32 	%p14, %r31, 2139095039;
	fma.rn.f32 	%f64, %f47, 0f7F800000, 0f7F800000;
	selp.f32 	%f65, %f64, %f63, %p14;
	setp.eq.f32 	%p15, %f47, 0f00000000;
	selp.f32 	%f66, 0fFF800000, %f65, %p15;
	cvt.f64.f32 	%fd38, %f66;
	mul.f64 	%fd39, %fd37, %fd38;
	sub.f64 	%fd54, %fd54, %fd39;
$L__BB4_10:
	ld.global.nc.f64 	%fd11, [%rd5+8];
	setp.leu.f64 	%p16, %fd11, 0d0000000000000000;
	@%p16 bra 	$L__BB4_12;
	ld.global.nc.f64 	%fd40, [%rd6+8];
	cvt.rn.f32.f64 	%f67, %fd11;
	setp.lt.f32 	%p17, %f67, 0f00800000;
	mul.f32 	%f68, %f67, 0f4B000000;
	selp.f32 	%f69, %f68, %f67, %p17;
	selp.f32 	%f70, 0fC1B80000, 0f00000000, %p17;
	mov.b32 	%r35, %f69;
	add.s32 	%r36, %r35, -1059760811;
	and.b32  	%r37, %r36, -8388608;
	sub.s32 	%r38, %r35, %r37;
	mov.b32 	%f71, %r38;
	cvt.rn.f32.s32 	%f72, %r37;
	fma.rn.f32 	%f73, %f72, 0f34000000, %f70;
	add.f32 	%f74, %f71, 0fBF800000;
	fma.rn.f32 	%f75, %f74, 0fBE055027, 0f3E1039F6;
	fma.rn.f32 	%f76, %f75, %f74, 0fBDF8CDCC;
	fma.rn.f32 	%f77, %f76, %f74, 0f3E0F2955;
	fma.rn.f32 	%f78, %f77, %f74, 0fBE2AD8B9;
	fma.rn.f32 	%f79, %f78, %f74, 0f3E4CED0B;
	fma.rn.f32 	%f80, %f79, %f74, 0fBE7FFF22;
	fma.rn.f32 	%f81, %f80, %f74, 0f3EAAAA78;
	fma.rn.f32 	%f82, %f81, %f74, 0fBF000000;
	mul.f32 	%f83, %f74, %f82;
	fma.rn.f32 	%f84, %f83, %f74, %f74;
	fma.rn.f32 	%f85, %f73, 0f3F317218, %f84;
	setp.gt.u32 	%p18, %r35, 2139095039;
	fma.rn.f32 	%f86, %f69, 0f7F800000, 0f7F800000;
	selp.f32 	%f87, %f86, %f85, %p18;
	setp.eq.f32 	%p19, %f69, 0f00000000;
	selp.f32 	%f88, 0fFF800000, %f87, %p19;
	cvt.f64.f32 	%fd41, %f88;
	mul.f64 	%fd42, %fd40, %fd41;
	sub.f64 	%fd54, %fd54, %fd42;
$L__BB4_12:
	add.s32 	%r54, %r54, 4;
	add.s32 	%r52, %r52, 4;
	setp.ne.s32 	%p20, %r52, 0;
	@%p20 bra 	$L__BB4_4;
$L__BB4_13:
	setp.eq.s32 	%p21, %r4, 0;
	@%p21 bra 	$L__BB4_23;
	setp.eq.s32 	%p22, %r4, 1;
	@%p22 bra 	$L__BB4_20;
	mul.wide.s32 	%rd14, %r54, 8;
	add.s64 	%rd7, %rd2, %rd14;
	ld.global.nc.f64 	%fd16, [%rd7];
	add.s64 	%rd8, %rd1, %rd14;
	setp.leu.f64 	%p23, %fd16, 0d0000000000000000;
	@%p23 bra 	$L__BB4_17;
	ld.global.nc.f64 	%fd44, [%rd8];
	cvt.rn.f32.f64 	%f89, %fd16;
	setp.lt.f32 	%p24, %f89, 0f00800000;
	mul.f32 	%f90, %f89, 0f4B000000;
	selp.f32 	%f91, %f90, %f89, %p24;
	selp.f32 	%f92, 0fC1B80000, 0f00000000, %p24;
	mov.b32 	%r39, %f91;
	add.s32 	%r40, %r39, -1059760811;
	and.b32  	%r41, %r40, -8388608;
	sub.s32 	%r42, %r39, %r41;
	mov.b32 	%f93, %r42;
	cvt.rn.f32.s32 	%f94, %r41;
	fma.rn.f32 	%f95, %f94, 0f34000000, %f92;
	add.f32 	%f96, %f93, 0fBF800000;
	fma.rn.f32 	%f97, %f96, 0fBE055027, 0f3E1039F6;
	fma.rn.f32 	%f98, %f97, %f96, 0fBDF8CDCC;
	fma.rn.f32 	%f99, %f98, %f96, 0f3E0F2955;
	fma.rn.f32 	%f100, %f99, %f96, 0fBE2AD8B9;
	fma.rn.f32 	%f101, %f100, %f96, 0f3E4CED0B;
	fma.rn.f32 	%f102, %f101, %f96, 0fBE7FFF22;
	fma.rn.f32 	%f103, %f102, %f96, 0f3EAAAA78;
	fma.rn.f32 	%f104, %f103, %f96, 0fBF000000;
	mul.f32 	%f105, %f96, %f104;
	fma.rn.f32 	%f106, %f105, %f96, %f96;
	fma.rn.f32 	%f107, %f95, 0f3F317218, %f106;
	setp.gt.u32 	%p25, %r39, 2139095039;
	fma.rn.f32 	%f108, %f91, 0f7F800000, 0f7F800000;
	selp.f32 	%f109, %f108, %f107, %p25;
	setp.eq.f32 	%p26, %f91, 0f00000000;
	selp.f32 	%f110, 0fFF800000, %f109, %p26;
	cvt.f64.f32 	%fd45, %f110;
	mul.f64 	%fd46, %fd44, %fd45;
	sub.f64 	%fd54, %fd54, %fd46;
$L__BB4_17:
	ld.global.nc.f64 	%fd19, [%rd7+8];
	setp.leu.f64 	%p27, %fd19, 0d0000000000000000;
	@%p27 bra 	$L__BB4_19;
	ld.global.nc.f64 	%fd47, [%rd8+8];
	cvt.rn.f32.f64 	%f111, %fd19;
	setp.lt.f32 	%p28, %f111, 0f00800000;
	mul.f32 	%f112, %f111, 0f4B000000;
	selp.f32 	%f113, %f112, %f111, %p28;
	selp.f32 	%f114, 0fC1B80000, 0f00000000, %p28;
	mov.b32 	%r43, %f113;
	add.s32 	%r44, %r43, -1059760811;
	and.b32  	%r45, %r44, -8388608;
	sub.s32 	%r46, %r43, %r45;
	mov.b32 	%f115, %r46;
	cvt.rn.f32.s32 	%f116, %r45;
	fma.rn.f32 	%f117, %f116, 0f34000000, %f114;
	add.f32 	%f118, %f115, 0fBF800000;
	fma.rn.f32 	%f119, %f118, 0fBE055027, 0f3E1039F6;
	fma.rn.f32 	%f120, %f119, %f118, 0fBDF8CDCC;
	fma.rn.f32 	%f121, %f120, %f118, 0f3E0F2955;
	fma.rn.f32 	%f122, %f121, %f118, 0fBE2AD8B9;
	fma.rn.f32 	%f123, %f122, %f118, 0f3E4CED0B;
	fma.rn.f32 	%f124, %f123, %f118, 0fBE7FFF22;
	fma.rn.f32 	%f125, %f124, %f118, 0f3EAAAA78;
	fma.rn.f32 	%f126, %f125, %f118, 0fBF000000;
	mul.f32 	%f127, %f118, %f126;
	fma.rn.f32 	%f128, %f127, %f118, %f118;
	fma.rn.f32 	%f129, %f117, 0f3F317218, %f128;
	setp.gt.u32 	%p29, %r43, 2139095039;
	fma.rn.f32 	%f130, %f113, 0f7F800000, 0f7F800000;
	selp.f32 	%f131, %f130, %f129, %p29;
	setp.eq.f32 	%p30, %f113, 0f00000000;
	selp.f32 	%f132, 0fFF800000, %f131, %p30;
	cvt.f64.f32 	%fd48, %f132;
	mul.f64 	%fd49, %fd47, %fd48;
	sub.f64 	%fd54, %fd54, %fd49;
$L__BB4_19:
	add.s32 	%r54, %r54, 2;
$L__BB4_20:
	and.b32  	%r47, %r3, 1;
	setp.eq.b32 	%p31, %r47, 1;
	not.pred 	%p32, %p31;
	@%p32 bra 	$L__BB4_23;
	mul.wide.s32 	%rd15, %r54, 8;
	add.s64 	%rd16, %rd2, %rd15;
	ld.global.nc.f64 	%fd24, [%rd16];
	add.s64 	%rd9, %rd1, %rd15;
	setp.leu.f64 	%p33, %fd24, 0d0000000000000000;
	@%p33 bra 	$L__BB4_23;
	ld.global.nc.f64 	%fd50, [%rd9];
	cvt.rn.f32.f64 	%f133, %fd24;
	setp.lt.f32 	%p34, %f133, 0f00800000;
	mul.f32 	%f134, %f133, 0f4B000000;
	selp.f32 	%f135, %f134, %f133, %p34;
	selp.f32 	%f136, 0fC1B80000, 0f00000000, %p34;
	mov.b32 	%r48, %f135;
	add.s32 	%r49, %r48, -1059760811;
	and.b32  	%r50, %r49, -8388608;
	sub.s32 	%r51, %r48, %r50;
	mov.b32 	%f137, %r51;
	cvt.rn.f32.s32 	%f138, %r50;
	fma.rn.f32 	%f139, %f138, 0f34000000, %f136;
	add.f32 	%f140, %f137, 0fBF800000;
	fma.rn.f32 	%f141, %f140, 0fBE055027, 0f3E1039F6;
	fma.rn.f32 	%f142, %f141, %f140, 0fBDF8CDCC;
	fma.rn.f32 	%f143, %f142, %f140, 0f3E0F2955;
	fma.rn.f32 	%f144, %f143, %f140, 0fBE2AD8B9;
	fma.rn.f32 	%f145, %f144, %f140, 0f3E4CED0B;
	fma.rn.f32 	%f146, %f145, %f140, 0fBE7FFF22;
	fma.rn.f32 	%f147, %f146, %f140, 0f3EAAAA78;
	fma.rn.f32 	%f148, %f147, %f140, 0fBF000000;
	mul.f32 	%f149, %f140, %f148;
	fma.rn.f32 	%f150, %f149, %f140, %f140;
	fma.rn.f32 	%f151, %f139, 0f3F317218, %f150;
	setp.gt.u32 	%p35, %r48, 2139095039;
	fma.rn.f32 	%f152, %f135, 0f7F800000, 0f7F800000;
	selp.f32 	%f153, %f152, %f151, %p35;
	setp.eq.f32 	%p36, %f135, 0f00000000;
	selp.f32 	%f154, 0fFF800000, %f153, %p36;
	cvt.f64.f32 	%fd51, %f154;
	mul.f64 	%fd52, %fd50, %fd51;
	sub.f64 	%fd54, %fd54, %fd52;
$L__BB4_23:
	cvta.to.global.u64 	%rd17, %rd10;
	mul.wide.s32 	%rd18, %r1, 8;
	add.s64 	%rd19, %rd17, %rd18;
	st.global.f64 	[%rd19], %fd54;
$L__BB4_24:
	ret;

}
	// .globl	ComputeBinaryCrossentropyLoss
.visible .entry ComputeBinaryCrossentropyLoss(
	.param .u32 ComputeBinaryCrossentropyLoss_param_0,
	.param .u32 ComputeBinaryCrossentropyLoss_param_1,
	.param .u64 .ptr .align 1 ComputeBinaryCrossentropyLoss_param_2,
	.param .u64 .ptr .align 1 ComputeBinaryCrossentropyLoss_param_3,
	.param .u64 .ptr .align 1 ComputeBinaryCrossentropyLoss_param_4
)
{
	.reg .pred 	%p<34>;
	.reg .b32 	%r<42>;
	.reg .b32 	%f<133>;
	.reg .b64 	%rd<19>;
	.reg .b64 	%fd<53>;

	ld.param.u32 	%r9, [ComputeBinaryCrossentropyLoss_param_0];
	ld.param.u32 	%r8, [ComputeBinaryCrossentropyLoss_param_1];
	ld.param.u64 	%rd8, [ComputeBinaryCrossentropyLoss_param_2];
	ld.param.u64 	%rd9, [ComputeBinaryCrossentropyLoss_param_3];
	ld.param.u64 	%rd10, [ComputeBinaryCrossentropyLoss_param_4];
	cvta.to.global.u64 	%rd1, %rd9;
	cvta.to.global.u64 	%rd2, %rd10;
	mov.u32 	%r10, %ctaid.x;
	mov.u32 	%r11, %ntid.x;
	mov.u32 	%r12, %tid.x;
	mad.lo.s32 	%r1, %r10, %r11, %r12;
	setp.ge.s32 	%p1, %r1, %r9;
	@%p1 bra 	$L__BB5_13;
	mul.lo.s32 	%r41, %r8, %r1;
	add.s32 	%r3, %r41, %r8;
	setp.lt.s32 	%p2, %r8, 1;
	mov.f64 	%fd50, 0d0000000000000000;
	mov.f64 	%fd47, 0d0000000000000000;
	@%p2 bra 	$L__BB5_12;
	cvt.rn.f64.u32 	%fd1, %r8;
	add.s32 	%r4, %r41, 1;
	max.s32 	%r13, %r3, %r4;
	sub.s32 	%r14, %r13, %r41;
	and.b32  	%r15, %r14, 1;
	setp.eq.b32 	%p3, %r15, 1;
	not.pred 	%p4, %p3;
	@%p4 bra 	$L__BB5_5;
	cvt.s64.s32 	%rd3, %r41;
	mul.wide.s32 	%rd11, %r41, 8;
	add.s64 	%rd12, %rd2, %rd11;
	ld.global.nc.f64 	%fd2, [%rd12];
	setp.leu.f64 	%p5, %fd2, 0d0000000000000000;
	setp.geu.f64 	%p6, %fd2, 0d3FF0000000000000;
	mov.f64 	%fd50, 0d0000000000000000;
	or.pred  	%p7, %p5, %p6;
	mov.u32 	%r41, %r4;
	@%p7 bra 	$L__BB5_5;
	shl.b64 	%rd13, %rd3, 3;
	add.s64 	%rd14, %rd1, %rd13;
	ld.global.nc.f64 	%fd18, [%rd14];
	cvt.rn.f32.f64 	%f1, %fd2;
	setp.lt.f32 	%p8, %f1, 0f00800000;
	mul.f32 	%f2, %f1, 0f4B000000;
	selp.f32 	%f3, %f2, %f1, %p8;
	selp.f32 	%f4, 0fC1B80000, 0f00000000, %p8;
	mov.b32 	%r16, %f3;
	add.s32 	%r17, %r16, -1059760811;
	and.b32  	%r18, %r17, -8388608;
	sub.s32 	%r19, %r16, %r18;
	mov.b32 	%f5, %r19;
	cvt.rn.f32.s32 	%f6, %r18;
	fma.rn.f32 	%f7, %f6, 0f34000000, %f4;
	add.f32 	%f8, %f5, 0fBF800000;
	fma.rn.f32 	%f9, %f8, 0fBE055027, 0f3E1039F6;
	fma.rn.f32 	%f10, %f9, %f8, 0fBDF8CDCC;
	fma.rn.f32 	%f11, %f10, %f8, 0f3E0F2955;
	fma.rn.f32 	%f12, %f11, %f8, 0fBE2AD8B9;
	fma.rn.f32 	%f13, %f12, %f8, 0f3E4CED0B;
	fma.rn.f32 	%f14, %f13, %f8, 0fBE7FFF22;
	fma.rn.f32 	%f15, %f14, %f8, 0f3EAAAA78;
	fma.rn.f32 	%f16, %f15, %f8, 0fBF000000;
	mul.f32 	%f17, %f8, %f16;
	fma.rn.f32 	%f18, %f17, %f8, %f8;
	fma.rn.f32 	%f19, %f7, 0f3F317218, %f18;
	setp.gt.u32 	%p9, %r16, 2139095039;
	fma.rn.f32 	%f20, %f3, 0f7F800000, 0f7F800000;
	selp.f32 	%f21, %f20, %f19, %p9;
	setp.eq.f32 	%p10, %f3, 0f00000000;
	selp.f32 	%f22, 0fFF800000, %f21, %p10;
	cvt.f64.f32 	%fd19, %f22;
	mov.f64 	%fd20, 0d3FF0000000000000;
	sub.f64 	%fd21, %fd20, %fd18;
	sub.f64 	%fd22, %fd20, %fd2;
	cvt.rn.f32.f64 	%f23, %fd22;
	setp.lt.f32 	%p11, %f23, 0f00800000;
	mul.f32 	%f24, %f23, 0f4B000000;
	selp.f32 	%f25, %f24, %f23, %p11;
	selp.f32 	%f26, 0fC1B80000, 0f00000000, %p11;
	mov.b32 	%r20, %f25;
	add.s32 	%r21, %r20, -1059760811;
	and.b32  	%r22, %r21, -8388608;
	sub.s32 	%r23, %r20, %r22;
	mov.b32 	%f27, %r23;
	cvt.rn.f32.s32 	%f28, %r22;
	fma.rn.f32 	%f29, %f28, 0f34000000, %f26;
	add.f32 	%f30, %f27, 0fBF800000;
	fma.rn.f32 	%f31, %f30, 0fBE055027, 0f3E1039F6;
	fma.rn.f32 	%f32, %f31, %f30, 0fBDF8CDCC;
	fma.rn.f32 	%f33, %f32, %f30, 0f3E0F2955;
	fma.rn.f32 	%f34, %f33, %f30, 0fBE2AD8B9;
	fma.rn.f32 	%f35, %f34, %f30, 0f3E4CED0B;
	fma.rn.f32 	%f36, %f35, %f30, 0fBE7FFF22;
	fma.rn.f32 	%f37, %f36, %f30, 0f3EAAAA78;
	fma.rn.f32 	%f38, %f37, %f30, 0fBF000000;
	mul.f32 	%f39, %f30, %f38;
	fma.rn.f32 	%f40, %f39, %f30, %f30;
	fma.rn.f32 	%f41, %f29, 0f3F317218, %f40;
	setp.gt.u32 	%p12, %r20, 2139095039;
	fma.rn.f32 	%f42, %f25, 0f7F800000, 0f7F800000;
	selp.f32 	%f43, %f42, %f41, %p12;
	setp.eq.f32 	%p13, %f25, 0f00000000;
	selp.f32 	%f44, 0fFF800000, %f43, %p13;
	cvt.f64.f32 	%fd23, %f44;
	mul.f64 	%fd24, %fd21, %fd23;
	fma.rn.f64 	%fd25, %fd18, %fd19, %fd24;
	div.rn.f64 	%fd26, %fd25, %fd1;
	mov.f64 	%fd27, 0d0000000000000000;
	sub.f64 	%fd47, %fd27, %fd26;
	mov.f64 	%fd50, %fd47;
$L__BB5_5:
	setp.ge.s32 	%p14, %r4, %r3;
	@%p14 bra 	$L__BB5_12;
	add.s64 	%rd4, %rd1, 8;
	add.s64 	%rd5, %rd2, 8;
	mov.f64 	%fd50, %fd47;
$L__BB5_7:
	mul.wide.s32 	%rd15, %r41, 8;
	add.s64 	%rd6, %rd4, %rd15;
	add.s64 	%rd7, %rd5, %rd15;
	ld.global.nc.f64 	%fd7, [%rd7+-8];
	setp.leu.f64 	%p15, %fd7, 0d0000000000000000;
	setp.geu.f64 	%p16, %fd7, 0d3FF0000000000000;
	or.pred  	%p17, %p15, %p16;
	@%p17 bra 	$L__BB5_9;
	ld.global.nc.f64 	%fd28, [%rd6+-8];
	cvt.rn.f32.f64 	%f45, %fd7;
	setp.lt.f32 	%p18, %f45, 0f00800000;
	mul.f32 	%f46, %f45, 0f4B000000;
	selp.f32 	%f47, %f46, %f45, %p18;
	selp.f32 	%f48, 0fC1B80000, 0f00000000, %p18;
	mov.b32 	%r24, %f47;
	add.s32 	%r25, %r24, -1059760811;
	and.b32  	%r26, %r25, -8388608;
	sub.s32 	%r27, %r24, %r26;
	mov.b32 	%f49, %r27;
	cvt.rn.f32.s32 	%f50, %r26;
	fma.rn.f32 	%f51, %f50, 0f34000000, %f48;
	add.f32 	%f52, %f49, 0fBF800000;
	fma.rn.f32 	%f53, %f52, 0fBE055027, 0f3E1039F6;
	fma.rn.f32 	%f54, %f53, %f52, 0fBDF8CDCC;
	fma.rn.f32 	%f55, %f54, %f52, 0f3E0F2955;
	fma.rn.f32 	%f56, %f55, %f52, 0fBE2AD8B9;
	fma.rn.f32 	%f57, %f56, %f52, 0f3E4CED0B;
	fma.rn.f32 	%f58, %f57, %f52, 0fBE7FFF22;
	fma.rn.f32 	%f59, %f58, %f52, 0f3EAAAA78;
	fma.rn.f32 	%f60, %f59, %f52, 0fBF000000;
	mul.f32 	%f61, %f52, %f60;
	fma.rn.f32 	%f62, %f61, %f52, %f52;
	fma.rn.f32 	%f63, %f51, 0f3F317218, %f62;
	setp.gt.u32 	%p19, %r24, 2139095039;
	fma.rn.f32 	%f64, %f47, 0f7F800000, 0f7F800000;
	selp.f32 	%f65, %f64, %f63, %p19;
	setp.eq.f32 	%p20, %f47, 0f00000000;
	selp.f32 	%f66, 0fFF800000, %f65, %p20;
	cvt.f64.f32 	%fd29, %f66;
	mov.f64 	%fd30, 0d3FF0000000000000;
	sub.f64 	%fd31, %fd30, %fd28;
	sub.f64 	%fd32, %fd30, %fd7;
	cvt.rn.f32.f64 	%f67, %fd32;
	setp.lt.f32 	%p21, %f67, 0f00800000;
	mul.f32 	%f68, %f67, 0f4B000000;
	selp.f32 	%f69, %f68, %f67, %p21;
	selp.f32 	%f70, 0fC1B80000, 0f00000000, %p21;
	mov.b32 	%r28, %f69;
	add.s32 	%r29, %r28, -1059760811;
	and.b32  	%r30, %r29, -8388608;
	sub.s32 	%r31, %r28, %r30;
	mov.b32 	%f71, %r31;
	cvt.rn.f32.s32 	%f72, %r30;
	fma.rn.f32 	%f73, %f72, 0f34000000, %f70;
	add.f32 	%f74, %f71, 0fBF800000;
	fma.rn.f32 	%f75, %f74, 0fBE055027, 0f3E1039F6;
	fma.rn.f32 	%f76, %f75, %f74, 0fBDF8CDCC;
	fma.rn.f32 	%f77, %f76, %f74, 0f3E0F2955;
	fma.rn.f32 	%f78, %f77, %f74, 0fBE2AD8B9;
	fma.rn.f32 	%f79, %f78, %f74, 0f3E4CED0B;
	fma.rn.f32 	%f80, %f79, %f74, 0fBE7FFF22;
	fma.rn.f32 	%f81, %f80, %f74, 0f3EAAAA78;
	fma.rn.f32 	%f82, %f81, %f74, 0fBF000000;
	mul.f32 	%f83, %f74, %f82;
	fma.rn.f32 	%f84, %f83, %f74, %f74;
	fma.rn.f32 	%f85, %f73, 0f3F317218, %f84;
	setp.gt.u32 	%p22, %r28, 2139095039;
	fma.rn.f32 	%f86, %f69, 0f7F800000, 0f7F800000;
	selp.f32 	%f87, %f86, %f85, %p22;
	setp.eq.f32 	%p23, %f69, 0f00000000;
	selp.f32 	%f88, 0fFF800000, %f87, %p23;
	cvt.f64.f32 	%fd33, %f88;
	mul.f64 	%fd34, %fd31, %fd33;
	fma.rn.f64 	%fd35, %fd28, %fd29, %fd34;
	div.rn.f64 	%fd36, %fd35, %fd1;
	sub.f64 	%fd50, %fd50, %fd36;
$L__BB5_9:
	ld.global.nc.f64 	%fd10, [%rd7];
	setp.leu.f64 	%p24, %fd10, 0d0000000000000000;
	setp.geu.f64 	%p25, %fd10, 0d3FF0000000000000;
	or.pred  	%p26, %p24, %p25;
	@%p26 bra 	$L__BB5_11;
	ld.global.nc.f64 	%fd37, [%rd6];
	cvt.rn.f32.f64 	%f89, %fd10;
	setp.lt.f32 	%p27, %f89, 0f00800000;
	mul.f32 	%f90, %f89, 0f4B000000;
	selp.f32 	%f91, %f90, %f89, %p27;
	selp.f32 	%f92, 0fC1B80000, 0f00000000, %p27;
	mov.b32 	%r32, %f91;
	add.s32 	%r33, %r32, -1059760811;
	and.b32  	%r34, %r33, -8388608;
	sub.s32 	%r35, %r32, %r34;
	mov.b32 	%f93, %r35;
	cvt.rn.f32.s32 	%f94, %r34;
	fma.rn.f32 	%f95, %f94, 0f34000000, %f92;
	add.f32 	%f96, %f93, 0fBF800000;
	fma.rn.f32 	%f97, %f96, 0fBE055027, 0f3E1039F6;
	fma.rn.f32 	%f98, %f97, %f96, 0fBDF8CDCC;
	fma.rn.f32 	%f99, %f98, %f96, 0f3E0F2955;
	fma.rn.f32 	%f100, %f99, %f96, 0fBE2AD8B9;
	fma.rn.f32 	%f101, %f100, %f96, 0f3E4CED0B;
	fma.rn.f32 	%f102, %f101, %f96, 0fBE7FFF22;
	fma.rn.f32 	%f103, %f102, %f96, 0f3EAAAA78;
	fma.rn.f32 	%f104, %f103, %f96, 0fBF000000;
	mul.f32 	%f105, %f96, %f104;
	fma.rn.f32 	%f106, %f105, %f96, %f96;
	fma.rn.f32 	%f107, %f95, 0f3F317218, %f106;
	setp.gt.u32 	%p28, %r32, 2139095039;
	fma.rn.f32 	%f108, %f91, 0f7F800000, 0f7F800000;
	selp.f32 	%f109, %f108, %f107, %p28;
	setp.eq.f32 	%p29, %f91, 0f00000000;
	selp.f32 	%f110, 0fFF800000, %f109, %p29;
	cvt.f64.f32 	%fd38, %f110;
	mov.f64 	%fd39, 0d3FF0000000000000;
	sub.f64 	%fd40, %fd39, %fd37;
	sub.f64 	%fd41, %fd39, %fd10;
	cvt.rn.f32.f64 	%f111, %fd41;
	setp.lt.f32 	%p30, %f111, 0f00800000;
	mul.f32 	%f112, %f111, 0f4B000000;
	selp.f32 	%f113, %f112, %f111, %p30;
	selp.f32 	%f114, 0fC1B80000, 0f00000000, %p30;
	mov.b32 	%r36, %f113;
	add.s32 	%r37, %r36, -1059760811;
	and.b32  	%r38, %r37, -8388608;
	sub.s32 	%r39, %r36, %r38;
	mov.b32 	%f115, %r39;
	cvt.rn.f32.s32 	%f116, %r38;
	fma.rn.f32 	%f117, %f116, 0f34000000, %f114;
	add.f32 	%f118, %f115, 0fBF800000;
	fma.rn.f32 	%f119, %f118, 0fBE055027, 0f3E1039F6;
	fma.rn.f32 	%f120, %f119, %f118, 0fBDF8CDCC;
	fma.rn.f32 	%f121, %f120, %f118, 0f3E0F2955;
	fma.rn.f32 	%f122, %f121, %f118, 0fBE2AD8B9;
	fma.rn.f32 	%f123, %f122, %f118, 0f3E4CED0B;
	fma.rn.f32 	%f124, %f123, %f118, 0fBE7FFF22;
	fma.rn.f32 	%f125, %f124, %f118, 0f3EAAAA78;
	fma.rn.f32 	%f126, %f125, %f118, 0fBF000000;
	mul.f32 	%f127, %f118, %f126;
	fma.rn.f32 	%f128, %f127, %f118, %f118;
	fma.rn.f32 	%f129, %f117, 0f3F317218, %f128;
	setp.gt.u32 	%p31, %r36, 2139095039;
	fma.rn.f32 	%f130, %f113, 0f7F800000, 0f7F800000;
	selp.f32 	%f131, %f130, %f129, %p31;
	setp.eq.f32 	%p32, %f113, 0f00000000;
	selp.f32 	%f132, 0fFF800000, %f131, %p32;
	cvt.f64.f32 	%fd42, %f132;
	mul.f64 	%fd43, %fd40, %fd42;
	fma.rn.f64 	%fd44, %fd37, %fd38, %fd43;
	div.rn.f64 	%fd45, %fd44, %fd1;
	sub.f64 	%fd50, %fd50, %fd45;
$L__BB5_11:
	add.s32 	%r41, %r41, 2;
	setp.lt.s32 	%p33, %r41, %r3;
	@%p33 bra 	$L__BB5_7;
$L__BB5_12:
	cvta.to.global.u64 	%rd16, %rd8;
	mul.wide.s32 	%rd17, %r1, 8;
	add.s64 	%rd18, %rd16, %rd17;
	st.global.f64 	[%rd18], %fd50;
$L__BB5_13:
	ret;

}


// ===== COMPILED SASS (sm_100) =====

	.target	sm_100

	.elftype	@"ET_EXEC"


//--------------------- .note.nv.tkinfo           --------------------------
	.section	.note.nv.tkinfo,"",@"SHT_NOTE"
	.sectionflags	@"SHF_NOTE_NV_TKINFO"
	.tkinfo
        /*0018*/ 	.word	0x00000002
        /*0030*/ 	.string	""
        /*0030*/ 	.string	"ptxas"
        /*0030*/ 	.string	"Cuda compilation tools, release 13.0, V13.0.88"
        /*0030*/ 	.string	"Build cuda_13.0.r13.0/compiler.36424714_0"
        /*0030*/ 	.string	"-arch sm_100 -m 64 "



//--------------------- .note.nv.cuinfo           --------------------------
	.section	.note.nv.cuinfo,"",@"SHT_NOTE"
	.sectionflags	@"SHF_NOTE_NV_CUINFO"
        /*0018*/ 	.short	0x0002
        /*001a*/ 	.short	0x0064
        /*001c*/ 	.short	0x0082
	.zero		2


//--------------------- .nv.info                  --------------------------
	.section	.nv.info,"",@"SHT_CUDA_INFO"
	.align	4


	//----- nvinfo : EIATTR_REGCOUNT
	.align		4
        /*0000*/ 	.byte	0x04, 0x2f
        /*0002*/ 	.short	(.L_1 - .L_0)
	.align		4
.L_0:
        /*0004*/ 	.word	index@(Sum)
        /*0008*/ 	.word	0x00000014


	//----- nvinfo : EIATTR_FRAME_SIZE
	.align		4
.L_1:
        /*000c*/ 	.byte	0x04, 0x11
        /*000e*/ 	.short	(.L_3 - .L_2)
	.align		4
.L_2:
        /*0010*/ 	.word	index@(Sum)
        /*0014*/ 	.word	0x00000000


	//----- nvinfo : EIATTR_REGCOUNT
	.align		4
.L_3:
        /*0018*/ 	.byte	0x04, 0x2f
        /*001a*/ 	.short	(.L_5 - .L_4)
	.align		4
.L_4:
        /*001c*/ 	.word	index@(UpdateAdamOptimizer)
        /*0020*/ 	.word	0x00000028


	//----- nvinfo : EIATTR_FRAME_SIZE
	.align		4
.L_5:
        /*0024*/ 	.byte	0x04, 0x11
        /*0026*/ 	.short	(.L_7 - .L_6)
	.align		4
.L_6:
        /*0028*/ 	.word	index@($__internal_2_$__cuda_sm20_dsqrt_rn_f64_mediumpath_v1)
        /*002c*/ 	.word	0x00000000


	//----- nvinfo : EIATTR_FRAME_SIZE
	.align		4
.L_7:
        /*0030*/ 	.byte	0x04, 0x11
        /*0032*/ 	.short	(.L_9 - .L_8)
	.align		4
.L_8:
        /*0034*/ 	.word	index@($__internal_1_$__cuda_sm20_div_rn_f64_full)
        /*0038*/ 	.word	0x00000000


	//----- nvinfo : EIATTR_FRAME_SIZE
	.align		4
.L_9:
        /*003c*/ 	.byte	0x04, 0x11
        /*003e*/ 	.short	(.L_11 - .L_10)
	.align		4
.L_10:
        /*0040*/ 	.word	index@(UpdateAdamOptimizer)
        /*0044*/ 	.word	0x00000000


	//----- nvinfo : EIATTR_REGCOUNT
	.align		4
.L_11:
        /*0048*/ 	.byte	0x04, 0x2f
        /*004a*/ 	.short	(.L_13 - .L_12)
	.align		4
.L_12:
        /*004c*/ 	.word	index@(UpdateSGDOptimizer)
        /*0050*/ 	.word	0x00000018


	//----- nvinfo : EIATTR_FRAME_SIZE
	.align		4
.L_13:
        /*0054*/ 	.byte	0x04, 0x11
        /*0056*/ 	.short	(.L_15 - .L_14)
	.align		4
.L_14:
        /*0058*/ 	.word	index@(UpdateSGDOptimizer)
        /*005c*/ 	.word	0x00000000


	//----- nvinfo : EIATTR_REGCOUNT
	.align		4
.L_15:
        /*0060*/ 	.byte	0x04, 0x2f
        /*0062*/ 	.short	(.L_17 - .L_16)
	.align		4
.L_16:
        /*0064*/ 	.word	index@(ComputeAccuracy)
        /*0068*/ 	.word	0x00000016


	//----- nvinfo : EIATTR_FRAME_SIZE
	.align		4
.L_17:
        /*006c*/ 	.byte	0x04, 0x11
        /*006e*/ 	.short	(.L_19 - .L_18)
	.align		4
.L_18:
        /*0070*/ 	.word	index@(ComputeAccuracy)
        /*0074*/ 	.word	0x00000000


	//----- nvinfo : EIATTR_REGCOUNT
	.align		4
.L_19:
        /*0078*/ 	.byte	0x04, 0x2f
        /*007a*/ 	.short	(.L_21 - .L_20)
	.align		4
.L_20:
        /*007c*/ 	.word	index@(ComputeCategoricalCrossentropyLoss)
        /*0080*/ 	.word	0x0000001e


	//----- nvinfo : EIATTR_FRAME_SIZE
	.align		4
.L_21:
        /*0084*/ 	.byte	0x04, 0x11
        /*0086*/ 	.short	(.L_23 - .L_22)
	.align		4
.L_22:
        /*0088*/ 	.word	index@(ComputeCategoricalCrossentropyLoss)
        /*008c*/ 	.word	0x00000000


	//----- nvinfo : EIATTR_REGCOUNT
	.align		4
.L_23:
        /*0090*/ 	.byte	0x04, 0x2f
        /*0092*/ 	.short	(.L_25 - .L_24)
	.align		4
.L_24:
        /*0094*/ 	.word	index@(ComputeBinaryCrossentropyLoss)
        /*0098*/ 	.word	0x00000025


	//----- nvinfo : EIATTR_FRAME_SIZE
	.align		4
.L_25:
        /*009c*/ 	.byte	0x04, 0x11
        /*009e*/ 	.short	(.L_27 - .L_26)
	.align		4
.L_26:
        /*00a0*/ 	.word	index@($__internal_0_$__cuda_sm20_div_rn_f64_full)
        /*00a4*/ 	.word	0x00000000


	//----- nvinfo : EIATTR_FRAME_SIZE
	.align		4
.L_27:
        /*00a8*/ 	.byte	0x04, 0x11
        /*00aa*/ 	.short	(.L_29 - .L_28)
	.align		4
.L_28:
        /*00ac*/ 	.word	index@(ComputeBinaryCrossentropyLoss)
        /*00b0*/ 	.word	0x00000000


	//----- nvinfo : EIATTR_MIN_STACK_SIZE
	.align		4
.L_29:
        /*00b4*/ 	.byte	0x04, 0x12
        /*00b6*/ 	.short	(.L_31 - .L_30)
	.align		4
.L_30:
        /*00b8*/ 	.word	index@(ComputeBinaryCrossentropyLoss)
        /*00bc*/ 	.word	0x00000000


	//----- nvinfo : EIATTR_MIN_STACK_SIZE
	.align		4
.L_31:
        /*00c0*/ 	.byte	0x04, 0x12
        /*00c2*/ 	.short	(.L_33 - .L_32)
	.align		4
.L_32:
        /*00c4*/ 	.word	index@(ComputeCategoricalCrossentropyLoss)
        /*00c8*/ 	.word	0x00000000


	//----- nvinfo : EIATTR_MIN_STACK_SIZE
	.align		4
.L_33:
        /*00cc*/ 	.byte	0x04, 0x12
        /*00ce*/ 	.short	(.L_35 - .L_34)
	.align		4
.L_34:
        /*00d0*/ 	.word	index@(ComputeAccuracy)
        /*00d4*/ 	.word	0x00000000


	//----- nvinfo : EIATTR_MIN_STACK_SIZE
	.align		4
.L_35:
        /*00d8*/ 	.byte	0x04, 0x12
        /*00da*/ 	.short	(.L_37 - .L_36)
	.align		4
.L_36:
        /*00dc*/ 	.word	index@(UpdateSGDOptimizer)
        /*00e0*/ 	.word	0x00000000


	//----- nvinfo : EIATTR_MIN_STACK_SIZE
	.align		4
.L_37:
        /*00e4*/ 	.byte	0x04, 0x12
        /*00e6*/ 	.short	(.L_39 - .L_38)
	.align		4
.L_38:
        /*00e8*/ 	.word	index@(UpdateAdamOptimizer)
        /*00ec*/ 	.word	0x00000000


	//----- nvinfo : EIATTR_MIN_STACK_SIZE
	.align		4
.L_39:
        /*00f0*/ 	.byte	0x04, 0x12
        /*00f2*/ 	.short	(.L_41 - .L_40)
	.align		4
.L_40:
        /*00f4*/ 	.word	index@(Sum)
        /*00f8*/ 	.word	0x00000000
.L_41:


//--------------------- .nv.compat                --------------------------
	.section	.nv.compat,"",@"SHT_CUDA_COMPAT_INFO"
	.align	4
        /*0000*/ 	.byte	0x02, 0x09, 0x00, 0x00, 0x02, 0x02, 0x01, 0x00, 0x02, 0x05, 0x05, 0x00, 0x03, 0x07, 0x01, 0x01
        /*0010*/ 	.byte	0x02, 0x03, 0x00, 0x00, 0x02, 0x06, 0x01, 0x00, 0x04, 0x0b, 0x08, 0x00, 0x01, 0x00, 0x00, 0x00
        /*0020*/ 	.byte	0x00, 0x00, 0x00, 0x00


//--------------------- .nv.info.ComputeBinaryCrossentropyLoss --------------------------
	.section	.nv.info.ComputeBinaryCrossentropyLoss,"",@"SHT_CUDA_INFO"
	.sectionflags	@""
	.align	4


	//----- nvinfo : EIATTR_CUDA_API_VERSION
	.align		4
        /*0000*/ 	.byte	0x04, 0x37
        /*0002*/ 	.short	(.L_43 - .L_42)
.L_42:
        /*0004*/ 	.word	0x00000082


	//----- nvinfo : EIATTR_KPARAM_INFO
	.align		4
.L_43:
        /*0008*/ 	.byte	0x04, 0x17
        /*000a*/ 	.short	(.L_45 - .L_44)
.L_44:
        /*000c*/ 	.word	0x00000000
        /*0010*/ 	.short	0x0004
        /*0012*/ 	.short	0x0018
        /*0014*/ 	.byte	0x00, 0xf5, 0x21, 0x00


	//----- nvinfo : EIATTR_KPARAM_INFO
	.align		4
.L_45:
        /*0018*/ 	.byte	0x04, 0x17
        /*001a*/ 	.short	(.L_47 - .L_46)
.L_46:
        /*001c*/ 	.word	0x00000000
        /*0020*/ 	.short	0x0003
        /*0022*/ 	.short	0x0010
        /*0024*/ 	.byte	0x00, 0xf5, 0x21, 0x00


	//----- nvinfo : EIATTR_KPARAM_INFO
	.align		4
.L_47:
        /*0028*/ 	.byte	0x04, 0x17
        /*002a*/ 	.short	(.L_49 - .L_48)
.L_48:
        /*002c*/ 	.word	0x00000000
        /*0030*/ 	.short	0x0002
        /*0032*/ 	.short	0x0008
        /*0034*/ 	.byte	0x00, 0xf5, 0x21, 0x00


	//----- nvinfo : EIATTR_KPARAM_INFO
	.align		4
.L_49:
        /*0038*/ 	.byte	0x04, 0x17
        /*003a*/ 	.short	(.L_51 - .L_50)
.L_50:
        /*003c*/ 	.word	0x00000000
        /*0040*/ 	.short	0x0001
        /*0042*/ 	.short	0x0004
        /*0044*/ 	.byte	0x00, 0xf0, 0x11, 0x00


	//----- nvinfo : EIATTR_KPARAM_INFO
	.align		4
.L_51:
        /*0048*/ 	.byte	0x04, 0x17
        /*004a*/ 	.short	(.L_53 - .L_52)
.L_52:
        /*004c*/ 	.word	0x00000000
        /*0050*/ 	.short	0x0000
        /*0052*/ 	.short	0x0000
        /*0054*/ 	.byte	0x00, 0xf0, 0x11, 0x00


	//----- nvinfo : EIATTR_SPARSE_MMA_MASK
	.align		4
.L_53:
        /*0058*/ 	.byte	0x03, 0x50
        /*005a*/ 	.short	0x0000


	//----- nvinfo : EIATTR_MAXREG_COUNT
	.align		4
        /*005c*/ 	.byte	0x03, 0x1b
        /*005e*/ 	.short	0x00ff


	//----- nvinfo : EIATTR_MERCURY_ISA_VERSION
	.align		4
        /*0060*/ 	.byte	0x03, 0x5f
        /*0062*/ 	.short	0x0101


	//----- nvinfo : EIATTR_VRC_CTA_INIT_COUNT
	.align		4
        /*0064*/ 	.byte	0x02, 0x4a
	.zero		1
	.zero		1


	//----- nvinfo : EIATTR_EXIT_INSTR_OFFSETS
	.align		4
        /*0068*/ 	.byte	0x04, 0x1c
        /*006a*/ 	.short	(.L_55 - .L_54)


	//   ....[0]....
.L_54:
        /*006c*/ 	.word	0x00000070


	//   ....[1]....
        /*0070*/ 	.word	0x00001440


	//----- nvinfo : EIATTR_CRS_STACK_SIZE
	.align		4
.L_55:
        /*0074*/ 	.byte	0x04, 0x1e
        /*0076*/ 	.short	(.L_57 - .L_56)
.L_56:
        /*0078*/ 	.word	0x00000000


	//----- nvinfo : EIATTR_CBANK_PARAM_SIZE
	.align		4
.L_57:
        /*007c*/ 	.byte	0x03, 0x19
        /*007e*/ 	.short	0x0020


	//----- nvinfo : EIATTR_PARAM_CBANK
	.align		4
        /*0080*/ 	.byte	0x04, 0x0a
        /*0082*/ 	.short	(.L_59 - .L_58)
	.align		4
.L_58:
        /*0084*/ 	.word	index@(.nv.constant0.ComputeBinaryCrossentropyLoss)
        /*0088*/ 	.short	0x0380
        /*008a*/ 	.short	0x0020


	//----- nvinfo : EIATTR_SW_WAR
	.align		4
.L_59:
        /*008c*/ 	.byte	0x04, 0x36
        /*008e*/ 	.short	(.L_61 - .L_60)
.L_60:
        /*0090*/ 	.word	0x00000008
.L_61:


//--------------------- .nv.info.ComputeCategoricalCrossentropyLoss --------------------------
	.section	.nv.info.ComputeCategoricalCrossentropyLoss,"",@"SHT_CUDA_INFO"
	.sectionflags	@""
	.align	4


	//----- nvinfo : EIATTR_CUDA_API_VERSION
	.align		4
        /*0000*/ 	.byte	0x04, 0x37
        /*0002*/ 	.short	(.L_63 - .L_62)
.L_62:
        /*0004*/ 	.word	0x00000082


	//----- nvinfo : EIATTR_KPARAM_INFO
	.align		4
.L_63:
        /*0008*/ 	.byte	0x04, 0x17
        /*000a*/ 	.short	(.L_65 - .L_64)
.L_64:
        /*000c*/ 	.word	0x00000000
        /*0010*/ 	.short	0x0004
        /*0012*/ 	.short	0x0018
        /*0014*/ 	.byte	0x00, 0xf5, 0x21, 0x00


	//----- nvinfo : EIATTR_KPARAM_INFO
	.align		4
.L_65:
        /*0018*/ 	.byte	0x04, 0x17
        /*001a*/ 	.short	(.L_67 - .L_66)
.L_66:
        /*001c*/ 	.word	0x00000000
        /*0020*/ 	.short	0x0003
        /*0022*/ 	.short	0x0010
        /*0024*/ 	.byte	0x00, 0xf5, 0x21, 0x00


	//----- nvinfo : EIATTR_KPARAM_INFO
	.align		4
.L_67:
        /*0028*/ 	.byte	0x04, 0x17
        /*002a*/ 	.short	(.L_69 - .L_68)
.L_68:
        /*002c*/ 	.word	0x00000000
        /*0030*/ 	.short	0x0002
        /*0032*/ 	.short	0x0008
        /*0034*/ 	.byte	0x00, 0xf5, 0x21, 0x00


	//----- nvinfo : EIATTR_KPARAM_INFO
	.align		4
.L_69:
        /*0038*/ 	.byte	0x04, 0x17
        /*003a*/ 	.short	(.L_71 - .L_70)
.L_70:
        /*003c*/ 	.word	0x00000000
        /*0040*/ 	.short	0x0001
        /*0042*/ 	.short	0x0004
        /*0044*/ 	.byte	0x00, 0xf0, 0x11, 0x00


	//----- nvinfo : EIATTR_KPARAM_INFO
	.align		4
.L_71:
        /*0048*/ 	.byte	0x04, 0x17
        /*004a*/ 	.short	(.L_73 - .L_72)
.L_72:
        /*004c*/ 	.word	0x00000000
        /*0050*/ 	.short	0x0000
        /*0052*/ 	.short	0x0000
        /*0054*/ 	.byte	0x00, 0xf0, 0x11, 0x00


	//----- nvinfo : EIATTR_SPARSE_MMA_MASK
	.align		4
.L_73:
        /*0058*/ 	.byte	0x03, 0x50
        /*005a*/ 	.short	0x0000


	//----- nvinfo : EIATTR_MAXREG_COUNT
	.align		4
        /*005c*/ 	.byte	0x03, 0x1b
        /*005e*/ 	.short	0x00ff


	//----- nvinfo : EIATTR_MERCURY_ISA_VERSION
	.align		4
        /*0060*/ 	.byte	0x03, 0x5f
        /*0062*/ 	.short	0x0101


	//----- nvinfo : EIATTR_VRC_CTA_INIT_COUNT
	.align		4
        /*0064*/ 	.byte	0x02, 0x4a
	.zero		1
	.zero		1


	//----- nvinfo : EIATTR_EXIT_INSTR_OFFSETS
	.align		4
        /*0068*/ 	.byte	0x04, 0x1c
        /*006a*/ 	.short	(.L_75 - .L_74)


	//   ....[0]....
.L_74:
        /*006c*/ 	.word	0x00000070


	//   ....[1]....
        /*0070*/ 	.word	0x00001310


	//----- nvinfo : EIATTR_CRS_STACK_SIZE
	.align		4
.L_75:
        /*0074*/ 	.byte	0x04, 0x1e
        /*0076*/ 	.short	(.L_77 - .L_76)
.L_76:
        /*0078*/ 	.word	0x00000000


	//----- nvinfo : EIATTR_CBANK_PARAM_SIZE
	.align		4
.L_77:
        /*007c*/ 	.byte	0x03, 0x19
        /*007e*/ 	.short	0x0020


	//----- nvinfo : EIATTR_PARAM_CBANK
	.align		4
        /*0080*/ 	.byte	0x04, 0x0a
        /*0082*/ 	.short	(.L_79 - .L_78)
	.align		4
.L_78:
        /*0084*/ 	.word	index@(.nv.constant0.ComputeCategoricalCrossentropyLoss)
        /*0088*/ 	.short	0x0380
        /*008a*/ 	.short	0x0020


	//----- nvinfo : EIATTR_SW_WAR
	.align		4
.L_79:
        /*008c*/ 	.byte	0x04, 0x36
        /*008e*/ 	.short	(.L_81 - .L_80)
.L_80:
        /*0090*/ 	.word	0x00000008
.L_81:


//--------------------- .nv.info.ComputeAccuracy  --------------------------
	.section	.nv.info.ComputeAccuracy,"",@"SHT_CUDA_INFO"
	.sectionflags	@""
	.align	4


	//----- nvinfo : EIATTR_CUDA_API_VERSION
	.align		4
        /*0000*/ 	.byte	0x04, 0x37
        /*0002*/ 	.short	(.L_83 - .L_82)
.L_82:
        /*0004*/ 	.word	0x00000082


	//----- nvinfo : EIATTR_KPARAM_INFO
	.align		4
.L_83:
        /*0008*/ 	.byte	0x04, 0x17
        /*000a*/ 	.short	(.L_85 - .L_84)
.L_84:
        /*000c*/ 	.word	0x00000000
        /*0010*/ 	.short	0x0004
        /*0012*/ 	.short	0x0018
        /*0014*/ 	.byte	0x00, 0xf5, 0x21, 0x00


	//----- nvinfo : EIATTR_KPARAM_INFO
	.align		4
.L_85:
        /*0018*/ 	.byte	0x04, 0x17
        /*001a*/ 	.short	(.L_87 - .L_86)
.L_86:
        /*001c*/ 	.word	0x00000000
        /*0020*/ 	.short	0x0003
        /*0022*/ 	.short	0x0010
        /*0024*/ 	.byte	0x00, 0xf5, 0x21, 0x00


	//----- nvinfo : EIATTR_KPARAM_INFO
	.align		4
.L_87:
        /*0028*/ 	.byte	0x04, 0x17
        /*002a*/ 	.short	(.L_89 - .L_88)
.L_88:
        /*002c*/ 	.word	0x00000000
        /*0030*/ 	.short	0x0002
        /*0032*/ 	.short	0x0008
        /*0034*/ 	.byte	0x00, 0xf5, 0x21, 0x00


	//----- nvinfo : EIATTR_KPARAM_INFO
	.align		4
.L_89:
        /*0038*/ 	.byte	0x04, 0x17
        /*003a*/ 	.short	(.L_91 - .L_90)
.L_90:
        /*003c*/ 	.word	0x00000000
        /*0040*/ 	.short	0x0001
        /*0042*/ 	.short	0x0004
        /*0044*/ 	.byte	0x00, 0xf0, 0x11, 0x00


	//----- nvinfo : EIATTR_KPARAM_INFO
	.align		4
.L_91:
        /*0048*/ 	.byte	0x04, 0x17
        /*004a*/ 	.short	(.L_93 - .L_92)
.L_92:
        /*004c*/ 	.word	0x00000000
        /*0050*/ 	.short	0x0000
        /*0052*/ 	.short	0x0000
        /*0054*/ 	.byte	0x00, 0xf0, 0x11, 0x00


	//----- nvinfo : EIATTR_SPARSE_MMA_MASK
	.align		4
.L_93:
        /*0058*/ 	.byte	0x03, 0x50
        /*005a*/ 	.short	0x0000


	//----- nvinfo : EIATTR_MAXREG_COUNT
	.align		4
        /*005c*/ 	.byte	0x03, 0x1b
        /*005e*/ 	.short	0x00ff


	//----- nvinfo : EIATTR_MERCURY_ISA_VERSION
	.align		4
        /*0060*/ 	.byte	0x03, 0x5f
        /*0062*/ 	.short	0x0101


	//----- nvinfo : EIATTR_VRC_CTA_INIT_COUNT
	.align		4
        /*0064*/ 	.byte	0x02, 0x4a
	.zero		1
	.zero		1


	//----- nvinfo : EIATTR_EXIT_INSTR_OFFSETS
	.align		4
        /*0068*/ 	.byte	0x04, 0x1c
        /*006a*/ 	.short	(.L_95 - .L_94)


	//   ....[0]....
.L_94:
        /*006c*/ 	.word	0x00000070


	//   ....[1]....
        /*0070*/ 	.word	0x000001a0


	//   ....[2]....
        /*0074*/ 	.word	0x00000f10


	//----- nvinfo : EIATTR_CRS_STACK_SIZE
	.align		4
.L_95:
        /*0078*/ 	.byte	0x04, 0x1e
        /*007a*/ 	.short	(.L_97 - .L_96)
.L_96:
        /*007c*/ 	.word	0x00000000


	//----- nvinfo : EIATTR_CBANK_PARAM_SIZE
	.align		4
.L_97:
        /*0080*/ 	.byte	0x03, 0x19
        /*0082*/ 	.short	0x0020


	//----- nvinfo : EIATTR_PARAM_CBANK
	.align		4
        /*0084*/ 	.byte	0x04, 0x0a
        /*0086*/ 	.short	(.L_99 - .L_98)
	.align		4
.L_98:
        /*0088*/ 	.word	index@(.nv.constant0.ComputeAccuracy)
        /*008c*/ 	.short	0x0380
        /*008e*/ 	.short	0x0020


	//----- nvinfo : EIATTR_SW_WAR
	.align		4
.L_99:
        /*0090*/ 	.byte	0x04, 0x36
        /*0092*/ 	.short	(.L_101 - .L_100)
.L_100:
        /*0094*/ 	.word	0x00000008
.L_101:


//--------------------- .nv.info.UpdateSGDOptimizer --------------------------
	.section	.nv.info.UpdateSGDOptimizer,"",@"SHT_CUDA_INFO"
	.sectionflags	@""
	.align	4


	//----- nvinfo : EIATTR_CUDA_API_VERSION
	.align		4
        /*0000*/ 	.byte	0x04, 0x37
        /*0002*/ 	.short	(.L_103 - .L_102)
.L_102:
        /*0004*/ 	.word	0x00000082


	//----- nvinfo : EIATTR_KPARAM_INFO
	.align		4
.L_103:
        /*0008*/ 	.byte	0x04, 0x17
        /*000a*/ 	.short	(.L_105 - .L_104)
.L_104:
        /*000c*/ 	.word	0x00000000
        /*0010*/ 	.short	0x0007
        /*0012*/ 	.short	0x0038
        /*0014*/ 	.byte	0x00, 0xf5, 0x21, 0x00


	//----- nvinfo : EIATTR_KPARAM_INFO
	.align		4
.L_105:
        /*0018*/ 	.byte	0x04, 0x17
        /*001a*/ 	.short	(.L_107 - .L_106)
.L_106:
        /*001c*/ 	.word	0x00000000
        /*0020*/ 	.short	0x0006
        /*0022*/ 	.short	0x0030
        /*0024*/ 	.byte	0x00, 0xf5, 0x21, 0x00


	//----- nvinfo : EIATTR_KPARAM_INFO
	.align		4
.L_107:
        /*0028*/ 	.byte	0x04, 0x17
        /*002a*/ 	.short	(.L_109 - .L_108)
.L_108:
        /*002c*/ 	.word	0x00000000
        /*0030*/ 	.short	0x0005
        /*0032*/ 	.short	0x0028
        /*0034*/ 	.byte	0x00, 0xf5, 0x21, 0x00


	//----- nvinfo : EIATTR_KPARAM_INFO
	.align		4
.L_109:
        /*0038*/ 	.byte	0x04, 0x17
        /*003a*/ 	.short	(.L_111 - .L_110)
.L_110:
        /*003c*/ 	.word	0x00000000
        /*0040*/ 	.short	0x0004
        /*0042*/ 	.short	0x0020
        /*0044*/ 	.byte	0x00, 0xf0, 0x05, 0x00


	//----- nvinfo : EIATTR_KPARAM_INFO
	.align		4
.L_111:
        /*0048*/ 	.byte	0x04, 0x17
        /*004a*/ 	.short	(.L_113 - .L_112)
.L_112:
        /*004c*/ 	.word	0x00000000
        /*0050*/ 	.short	0x0003
        /*0052*/ 	.short	0x0018
        /*0054*/ 	.byte	0x00, 0xf0, 0x21, 0x00


	//----- nvinfo : EIATTR_KPARAM_INFO
	.align		4
.L_113:
        /*0058*/ 	.byte	0x04, 0x17
        /*005a*/ 	.short	(.L_115 - .L_114)
.L_114:
        /*005c*/ 	.word	0x00000000
        /*0060*/ 	.short	0x0002
        /*0062*/ 	.short	0x0010
        /*0064*/ 	.byte	0x00, 0xf0, 0x21, 0x00


	//----- nvinfo : EIATTR_KPARAM_INFO
	.align		4
.L_115:
        /*0068*/ 	.byte	0x04, 0x17
        /*006a*/ 	.short	(.L_117 - .L_116)
.L_116:
        /*006c*/ 	.word	0x00000000
        /*0070*/ 	.short	0x0001
        /*0072*/ 	.short	0x0008
        /*0074*/ 	.byte	0x00, 0xf0, 0x21, 0x00


	//----- nvinfo : EIATTR_KPARAM_INFO
	.align		4
.L_117:
        /*0078*/ 	.byte	0x04, 0x17
        /*007a*/ 	.short	(.L_119 - .L_118)
.L_118:
        /*007c*/ 	.word	0x00000000
        /*0080*/ 	.short	0x0000
        /*0082*/ 	.short	0x0000
        /*0084*/ 	.byte	0x00, 0xf0, 0x11, 0x00


	//----- nvinfo : EIATTR_SPARSE_MMA_MASK
	.align		4
.L_119:
        /*0088*/ 	.byte	0x03, 0x50
        /*008a*/ 	.short	0x0000


	//----- nvinfo : EIATTR_MAXREG_COUNT
	.align		4
        /*008c*/ 	.byte	0x03, 0x1b
        /*008e*/ 	.short	0x00ff


	//----- nvinfo : EIATTR_MERCURY_ISA_VERSION
	.align		4
        /*0090*/ 	.byte	0x03, 0x5f
        /*0092*/ 	.short	0x0101


	//----- nvinfo : EIATTR_VRC_CTA_INIT_COUNT
	.align		4
        /*0094*/ 	.byte	0x02, 0x4a
	.zero		1
	.zero		1


	//----- nvinfo : EIATTR_EXIT_INSTR_OFFSETS
	.align		4
        /*0098*/ 	.byte	0x04, 0x1c
        /*009a*/ 	.short	(.L_121 - .L_120)


	//   ....[0]....
.L_120:
        /*009c*/ 	.word	0x00000070


	//   ....[1]....
        /*00a0*/ 	.word	0x00000280


	//   ....[2]....
        /*00a4*/ 	.word	0x00000370


	//----- nvinfo : EIATTR_CRS_STACK_SIZE
	.align		4
.L_121:
        /*00a8*/ 	.byte	0x04, 0x1e
        /*00aa*/ 	.short	(.L_123 - .L_122)
.L_122:
        /*00ac*/ 	.word	0x00000000


	//----- nvinfo : EIATTR_CBANK_PARAM_SIZE
	.align		4
.L_123:
        /*00b0*/ 	.byte	0x03, 0x19
        /*00b2*/ 	.short	0x0040


	//----- nvinfo : EIATTR_PARAM_CBANK
	.align		4
        /*00b4*/ 	.byte	0x04, 0x0a
        /*00b6*/ 	.short	(.L_125 - .L_124)
	.align		4
.L_124:
        /*00b8*/ 	.word	index@(.nv.constant0.UpdateSGDOptimizer)
        /*00bc*/ 	.short	0x0380
        /*00be*/ 	.short	0x0040


	//----- nvinfo : EIATTR_SW_WAR
	.align		4
.L_125:
        /*00c0*/ 	.byte	0x04, 0x36
        /*00c2*/ 	.short	(.L_127 - .L_126)
.L_126:
        /*00c4*/ 	.word	0x00000008
.L_127:


//--------------------- .nv.info.UpdateAdamOptimizer --------------------------
	.section	.nv.info.UpdateAdamOptimizer,"",@"SHT_CUDA_INFO"
	.sectionflags	@""
	.align	4


	//----- nvinfo : EIATTR_CUDA_API_VERSION
	.align		4
        /*0000*/ 	.byte	0x04, 0x37
        /*0002*/ 	.short	(.L_129 - .L_128)
.L_128:
        /*0004*/ 	.word	0x00000082


	//----- nvinfo : EIATTR_KPARAM_INFO
	.align		4
.L_129:
        /*0008*/ 	.byte	0x04, 0x17
        /*000a*/ 	.short	(.L_131 - .L_130)
.L_130:
        /*000c*/ 	.word	0x00000000
        /*0010*/ 	.short	0x0008
        /*0012*/ 	.short	0x0040
        /*0014*/ 	.byte	0x00, 0xf5, 0x21, 0x00


	//----- nvinfo : EIATTR_KPARAM_INFO
	.align		4
.L_131:
        /*0018*/ 	.byte	0x04, 0x17
        /*001a*/ 	.short	(.L_133 - .L_132)
.L_132:
        /*001c*/ 	.word	0x00000000
        /*0020*/ 	.short	0x0007
        /*0022*/ 	.short	0x0038
        /*0024*/ 	.byte	0x00, 0xf5, 0x21, 0x00


	//----- nvinfo : EIATTR_KPARAM_INFO
	.align		4
.L_133:
        /*0028*/ 	.byte	0x04, 0x17
        /*002a*/ 	.short	(.L_135 - .L_134)
.L_134:
        /*002c*/ 	.word	0x00000000
        /*0030*/ 	.short	0x0006
        /*0032*/ 	.short	0x0030
        /*0034*/ 	.byte	0x00, 0xf5, 0x21, 0x00


	//----- nvinfo : EIATTR_KPARAM_INFO
	.align		4
.L_135:
        /*0038*/ 	.byte	0x04, 0x17
        /*003a*/ 	.short	(.L_137 - .L_136)
.L_136:
        /*003c*/ 	.word	0x00000000
        /*0040*/ 	.short	0x0005
        /*0042*/ 	.short	0x0028
        /*0044*/ 	.byte	0x00, 0xf5, 0x21, 0x00


	//----- nvinfo : EIATTR_KPARAM_INFO
	.align		4
.L_137:
        /*0048*/ 	.byte	0x04, 0x17
        /*004a*/ 	.short	(.L_139 - .L_138)
.L_138:
        /*004c*/ 	.word	0x00000000
        /*0050*/ 	.short	0x0004
        /*0052*/ 	.short	0x0020
        /*0054*/ 	.byte	0x00, 0xf0, 0x21, 0x00


	//----- nvinfo : EIATTR_KPARAM_INFO
	.align		4
.L_139:
        /*0058*/ 	.byte	0x04, 0x17
        /*005a*/ 	.short	(.L_141 - .L_140)
.L_140:
        /*005c*/ 	.word	0x00000000
        /*0060*/ 	.short	0x0003
        /*0062*/ 	.short	0x0018
        /*0064*/ 	.byte	0x00, 0xf0, 0x21, 0x00


	//----- nvinfo : EIATTR_KPARAM_INFO
	.align		4
.L_141:
        /*0068*/ 	.byte	0x04, 0x17
        /*006a*/ 	.short	(.L_143 - .L_142)
.L_142:
        /*006c*/ 	.word	0x00000000
        /*0070*/ 	.short	0x0002
        /*0072*/ 	.short	0x0010
        /*0074*/ 	.byte	0x00, 0xf0, 0x21, 0x00


	//----- nvinfo : EIATTR_KPARAM_INFO
	.align		4
.L_143:
        /*0078*/ 	.byte	0x04, 0x17
        /*007a*/ 	.short	(.L_145 - .L_144)
.L_144:
        /*007c*/ 	.word	0x00000000
        /*0080*/ 	.short	0x0001
        /*0082*/ 	.short	0x0008
        /*0084*/ 	.byte	0x00, 0xf0, 0x21, 0x00


	//----- nvinfo : EIATTR_KPARAM_INFO
	.align		4
.L_145:
        /*0088*/ 	.byte	0x04, 0x17
        /*008a*/ 	.short	(.L_147 - .L_146)
.L_146:
        /*008c*/ 	.word	0x00000000
        /*0090*/ 	.short	0x0000
        /*0092*/ 	.short	0x0000
        /*0094*/ 	.byte	0x00, 0xf0, 0x11, 0x00


	//----- nvinfo : EIATTR_SPARSE_MMA_MASK
	.align		4
.L_147:
        /*0098*/ 	.byte	0x03, 0x50
        /*009a*/ 	.short	0x0000


	//----- nvinfo : EIATTR_MAXREG_COUNT
	.align		4
        /*009c*/ 	.byte	0x03, 0x1b
        /*009e*/ 	.short	0x00ff


	//----- nvinfo : EIATTR_MERCURY_ISA_VERSION
	.align		4
        /*00a0*/ 	.byte	0x03, 0x5f
        /*00a2*/ 	.short	0x0101


	//----- nvinfo : EIATTR_VRC_CTA_INIT_COUNT
	.align		4
        /*00a4*/ 	.byte	0x02, 0x4a
	.zero		1
	.zero		1


	//----- nvinfo : EIATTR_EXIT_INSTR_OFFSETS
	.align		4
        /*00a8*/ 	.byte	0x04, 0x1c
        /*00aa*/ 	.short	(.L_149 - .L_148)


	//   ....[0]....
.L_148:
        /*00ac*/ 	.word	0x00000070


	//   ....[1]....
        /*00b0*/ 	.word	0x00000570


	//----- nvinfo : EIATTR_CRS_STACK_SIZE
	.align		4
.L_149:
        /*00b4*/ 	.byte	0x04, 0x1e
        /*00b6*/ 	.short	(.L_151 - .L_150)
.L_150:
        /*00b8*/ 	.word	0x00000000


	//----- nvinfo : EIATTR_CBANK_PARAM_SIZE
	.align		4
.L_151:
        /*00bc*/ 	.byte	0x03, 0x19
        /*00be*/ 	.short	0x0048


	//----- nvinfo : EIATTR_PARAM_CBANK
	.align		4
        /*00c0*/ 	.byte	0x04, 0x0a
        /*00c2*/ 	.short	(.L_153 - .L_152)
	.align		4
.L_152:
        /*00c4*/ 	.word	index@(.nv.constant0.UpdateAdamOptimizer)
        /*00c8*/ 	.short	0x0380
        /*00ca*/ 	.short	0x0048


	//----- nvinfo : EIATTR_SW_WAR
	.align		4
.L_153:
        /*00cc*/ 	.byte	0x04, 0x36
        /*00ce*/ 	.short	(.L_155 - .L_154)
.L_154:
        /*00d0*/ 	.word	0x00000008
.L_155:


//--------------------- .nv.info.Sum              --------------------------
	.section	.nv.info.Sum,"",@"SHT_CUDA_INFO"
	.sectionflags	@""
	.align	4


	//----- nvinfo : EIATTR_CUDA_API_VERSION
	.align		4
        /*0000*/ 	.byte	0x04, 0x37
        /*0002*/ 	.short	(.L_157 - .L_156)
.L_156:
        /*0004*/ 	.word	0x00000082


	//----- nvinfo : EIATTR_KPARAM_INFO
	.align		4
.L_157:
        /*0008*/ 	.byte	0x04, 0x17
        /*000a*/ 	.short	(.L_159 - .L_158)
.L_158:
        /*000c*/ 	.word	0x00000000
        /*0010*/ 	.short	0x0003
        /*0012*/ 	.short	0x0018
        /*0014*/ 	.byte	0x00, 0xf5, 0x21, 0x00


	//----- nvinfo : EIATTR_KPARAM_INFO
	.align		4
.L_159:
        /*0018*/ 	.byte	0x04, 0x17
        /*001a*/ 	.short	(.L_161 - .L_160)
.L_160:
        /*001c*/ 	.word	0x00000000
        /*0020*/ 	.short	0x0002
        /*0022*/ 	.short	0x0010
        /*0024*/ 	.byte	0x00, 0xf5, 0x21, 0x00


	//----- nvinfo : EIATTR_KPARAM_INFO
	.align		4
.L_161:
        /*0028*/ 	.byte	0x04, 0x17
        /*002a*/ 	.short	(.L_163 - .L_162)
.L_162:
        /*002c*/ 	.word	0x00000000
        /*0030*/ 	.short	0x0001
        /*0032*/ 	.short	0x0008
        /*0034*/ 	.byte	0x00, 0xf5, 0x21, 0x00


	//----- nvinfo : EIATTR_KPARAM_INFO
	.align		4
.L_163:
        /*0038*/ 	.byte	0x04, 0x17
        /*003a*/ 	.short	(.L_165 - .L_164)
.L_164:
        /*003c*/ 	.word	0x00000000
        /*0040*/ 	.short	0x0000
        /*0042*/ 	.short	0x0000
        /*0044*/ 	.byte	0x00, 0xf0, 0x11, 0x00


	//----- nvinfo : EIATTR_SPARSE_MMA_MASK
	.align		4
.L_165:
        /*0048*/ 	.byte	0x03, 0x50
        /*004a*/ 	.short	0x0000


	//----- nvinfo : EIATTR_MAXREG_COUNT
	.align		4
        /*004c*/ 	.byte	0x03, 0x1b
        /*004e*/ 	.short	0x00ff


	//----- nvinfo : EIATTR_MERCURY_ISA_VERSION
	.align		4
        /*0050*/ 	.byte	0x03, 0x5f
        /*0052*/ 	.short	0x0101


	//----- nvinfo : EIATTR_VRC_CTA_INIT_COUNT
	.align		4
        /*0054*/ 	.byte	0x02, 0x4a
	.zero		1
	.zero		1


	//----- nvinfo : EIATTR_EXIT_INSTR_OFFSETS
	.align		4
        /*0058*/ 	.byte	0x04, 0x1c
        /*005a*/ 	.short	(.L_167 - .L_166)


	//   ....[0]....
.L_166:
        /*005c*/ 	.word	0x00000070


	//   ....[1]....
        /*0060*/ 	.word	0x00000180


	//----- nvinfo : EIATTR_CRS_STACK_SIZE
	.align		4
.L_167:
        /*0064*/ 	.byte	0x04, 0x1e
        /*0066*/ 	.short	(.L_169 - .L_168)
.L_168:
        /*0068*/ 	.word	0x00000000


	//----- nvinfo : EIATTR_CBANK_PARAM_SIZE
	.align		4
.L_169:
        /*006c*/ 	.byte	0x03, 0x19
        /*006e*/ 	.short	0x0020


	//----- nvinfo : EIATTR_PARAM_CBANK
	.align		4
        /*0070*/ 	.byte	0x04, 0x0a
        /*0072*/ 	.short	(.L_171 - .L_170)
	.align		4
.L_170:
        /*0074*/ 	.word	index@(.nv.constant0.Sum)
        /*0078*/ 	.short	0x0380
        /*007a*/ 	.short	0x0020


	//----- nvinfo : EIATTR_SW_WAR
	.align		4
.L_171:
        /*007c*/ 	.byte	0x04, 0x36
        /*007e*/ 	.short	(.L_173 - .L_172)
.L_172:
        /*0080*/ 	.word	0x00000008
.L_173:


//--------------------- .nv.callgraph             --------------------------
	.section	.nv.callgraph,"",@"SHT_CUDA_CALLGRAPH"
	.align	4
	.sectionentsize	8
	.align		4
        /*0000*/ 	.word	0x00000000
	.align		4
        /*0004*/ 	.word	0xffffffff
	.align		4
        /*0008*/ 	.word	0x00000000
	.align		4
        /*000c*/ 	.word	0xfffffffe
	.align		4
        /*0010*/ 	.word	0x00000000
	.align		4
        /*0014*/ 	.word	0xfffffffd
	.align		4
        /*0018*/ 	.word	0x00000000
	.align		4
        /*001c*/ 	.word	0xfffffffc


//--------------------- .text.ComputeBinaryCrossentropyLoss --------------------------
	.section	.text.ComputeBinaryCrossentropyLoss,"ax",@progbits
	.align	128
        .global         ComputeBinaryCrossentropyLoss
        .type           ComputeBinaryCrossentropyLoss,@function
        .size           ComputeBinaryCrossentropyLoss,(.L_x_74 - ComputeBinaryCrossentropyLoss)
        .other          ComputeBinaryCrossentropyLoss,@"STO_CUDA_ENTRY STV_DEFAULT"
ComputeBinaryCrossentropyLoss:
.text.ComputeBinaryCrossentropyLoss:
[----:B------:R-:W-:Y:S01]  /*0000*/  LDC R1, c[0x0][0x37c] ;  /* 0x0000df00ff017b82 */ /* 0x000fe20000000800 */
[----:B------:R-:W0:Y:S07]  /*0010*/  S2R R3, SR_TID.X ;  /* 0x0000000000037919 */ /* 0x000e2e0000002100 */
[----:B------:R-:W0:Y:S01]  /*0020*/  S2UR UR4, SR_CTAID.X ;  /* 0x00000000000479c3 */ /* 0x000e220000002500 */
[----:B------:R-:W1:Y:S07]  /*0030*/  LDCU UR5, c[0x0][0x380] ;  /* 0x00007000ff0577ac */ /* 0x000e6e0008000800 */
[----:B------:R-:W0:Y:S02]  /*0040*/  LDC R2, c[0x0][0x360] ;  /* 0x0000d800ff027b82 */ /* 0x000e240000000800 */
[----:B0-----:R-:W-:-:S05]  /*0050*/  IMAD R2, R2, UR4, R3 ;  /* 0x0000000402027c24 */ /* 0x001fca000f8e0203 */
[----:B-1----:R-:W-:-:S13]  /*0060*/  ISETP.GE.AND P0, PT, R2, UR5, PT ;  /* 0x0000000502007c0c */ /* 0x002fda000bf06270 */
[----:B------:R-:W-:Y:S05]  /*0070*/  @P0 EXIT ;  /* 0x000000000000094d */ /* 0x000fea0003800000 */
[----:B------:R-:W0:Y:S01]  /*0080*/  LDCU UR6, c[0x0][0x384] ;  /* 0x00007080ff0677ac */ /* 0x000e220008000800 */
[----:B------:R-:W-:Y:S01]  /*0090*/  CS2R R22, SRZ ;  /* 0x0000000000167805 */ /* 0x000fe2000001ff00 */
[----:B------:R-:W1:Y:S01]  /*00a0*/  LDCU.64 UR4, c[0x0][0x358] ;  /* 0x00006b00ff0477ac */ /* 0x000e620008000a00 */
[----:B0-----:R-:W-:-:S09]  /*00b0*/  UISETP.GE.AND UP0, UPT, UR6, 0x1, UPT ;  /* 0x000000010600788c */ /* 0x001fd2000bf06270 */
[----:B-1----:R-:W-:Y:S05]  /*00c0*/  BRA.U !UP0, `(.L_x_0) ;  /* 0x0000001108d07547 */ /* 0x002fea000b800000 */
[----:B------:R-:W-:Y:S01]  /*00d0*/  IMAD R3, R2, UR6, RZ ;  /* 0x0000000602037c24 */ /* 0x000fe2000f8e02ff */
[----:B------:R-:W0:Y:S01]  /*00e0*/  I2F.F64.U32 R20, UR6 ;  /* 0x0000000600147d12 */ /* 0x000e220008201800 */
[----:B------:R-:W-:Y:S01]  /*00f0*/  BSSY.RECONVERGENT B0, `(.L_x_1) ;  /* 0x000006c000007945 */ /* 0x000fe20003800200 */
[----:B------:R-:W-:Y:S01]  /*0100*/  CS2R R6, SRZ ;  /* 0x0000000000067805 */ /* 0x000fe2000001ff00 */
[C---:B------:R-:W-:Y:S02]  /*0110*/  VIADD R4, R3.reuse, UR6 ;  /* 0x0000000603047c36 */ /* 0x040fe40008000000 */
[----:B------:R-:W-:-:S05]  /*0120*/  VIADD R13, R3, 0x1 ;  /* 0x00000001030d7836 */ /* 0x000fca0000000000 */
[----:B------:R-:W-:-:S04]  /*0130*/  VIMNMX R0, PT, PT, R4, R13, !PT ;  /* 0x0000000d04007248 */ /* 0x000fc80007fe0100 */
[----:B------:R-:W-:-:S04]  /*0140*/  IADD3 R0, PT, PT, -R3, R0, RZ ;  /* 0x0000000003007210 */ /* 0x000fc80007ffe1ff */
[----:B------:R-:W-:-:S04]  /*0150*/  LOP3.LUT R0, R0, 0x1, RZ, 0xc0, !PT ;  /* 0x0000000100007812 */ /* 0x000fc800078ec0ff */
[----:B------:R-:W-:-:S13]  /*0160*/  ISETP.NE.U32.AND P0, PT, R0, 0x1, PT ;  /* 0x000000010000780c */ /* 0x000fda0003f05070 */
[----:B0-----:R-:W-:Y:S05]  /*0170*/  @P0 BRA `(.L_x_2) ;  /* 0x00000004008c0947 */ /* 0x001fea0003800000 */
[----:B------:R-:W0:Y:S02]  /*0180*/  LDC.64 R8, c[0x0][0x398] ;  /* 0x0000e600ff087b82 */ /* 0x000e240000000a00 */
[----:B0-----:R-:W-:-:S05]  /*0190*/  IMAD.WIDE R8, R3, 0x8, R8 ;  /* 0x0000000803087825 */ /* 0x001fca00078e0208 */
[----:B------:R-:W2:Y:S01]  /*01a0*/  LDG.E.64.CONSTANT R10, desc[UR4][R8.64] ;  /* 0x00000004080a7981 */ /* 0x000ea2000c1e9b00 */
[--C-:B------:R-:W-:Y:S01]  /*01b0*/  SHF.R.S32.HI R5, RZ, 0x1f, R3.reuse ;  /* 0x0000001fff057819 */ /* 0x100fe20000011403 */
[----:B------:R-:W-:Y:S01]  /*01c0*/  IMAD.MOV.U32 R0, RZ, RZ, R3 ;  /* 0x000000ffff007224 */ /* 0x000fe200078e0003 */
[----:B------:R-:W-:Y:S01]  /*01d0*/  CS2R R22, SRZ ;  /* 0x0000000000167805 */ /* 0x000fe2000001ff00 */
[----:B------:R-:W-:Y:S01]  /*01e0*/  IMAD.MOV.U32 R3, RZ, RZ, R13 ;  /* 0x000000ffff037224 */ /* 0x000fe200078e000d */
[----:B--2---:R-:W-:-:S06]  /*01f0*/  DSETP.GEU.AND P0, PT, R10, 1, PT ;  /* 0x3ff000000a00742a */ /* 0x004fcc0003f0e000 */
[----:B------:R-:W-:-:S14]  /*0200*/  DSETP.LEU.OR P0, PT, R10, RZ, P0 ;  /* 0x000000ff0a00722a */ /* 0x000fdc000070b400 */
[----:B------:R-:W-:Y:S05]  /*0210*/  @P0 BRA `(.L_x_2) ;  /* 0x0000000400640947 */ /* 0x000fea0003800000 */
[----:B------:R-:W0:Y:S02]  /*0220*/  LDCU.64 UR6, c[0x0][0x390] ;  /* 0x00007200ff0677ac */ /* 0x000e240008000a00 */
[----:B0-----:R-:W-:-:S04]  /*0230*/  LEA R6, P0, R0, UR6, 0x3 ;  /* 0x0000000600067c11 */ /* 0x001fc8000f8018ff */
[----:B------:R-:W-:-:S06]  /*0240*/  LEA.HI.X R7, R0, UR7, R5, 0x3, P0 ;  /* 0x0000000700077c11 */ /* 0x000fcc00080f1c05 */
[----:B------:R-:W2:Y:S01]  /*0250*/  LDG.E.64.CONSTANT R6, desc[UR4][R6.64] ;  /* 0x0000000406067981 */ /* 0x000ea2000c1e9b00 */
[----:B------:R-:W-:Y:S01]  /*0260*/  DADD R8, -R10, 1 ;  /* 0x3ff000000a087429 */ /* 0x000fe20000000100 */
[----:B------:R-:W0:Y:S01]  /*0270*/  F2F.F32.F64 R0, R10 ;  /* 0x0000000a00007310 */ /* 0x000e220000301000 */
[----:B------:R-:W-:Y:S01]  /*0280*/  IMAD.MOV.U32 R17, RZ, RZ, 0x3e055027 ;  /* 0x3e055027ff117424 */ /* 0x000fe200078e00ff */
[----:B------:R-:W-:Y:S06]  /*0290*/  BSSY.RECONVERGENT B1, `(.L_x_3) ;  /* 0x000004e000017945 */ /* 0x000fec0003800200 */
[----:B------:R-:W1:Y:S01]  /*02a0*/  F2F.F32.F64 R5, R8 ;  /* 0x0000000800057310 */ /* 0x000e620000301000 */
[----:B0-----:R-:W-:-:S02]  /*02b0*/  FSETP.GEU.AND P0, PT, R0, 1.175494350822287508e-38, PT ;  /* 0x008000000000780b */ /* 0x001fc40003f0e000 */
[----:B-1----:R-:W-:-:S04]  /*02c0*/  FSETP.GEU.AND P1, PT, R5, 1.175494350822287508e-38, PT ;  /* 0x008000000500780b */ /* 0x002fc80003f2e000 */
[----:B------:R-:W-:-:S07]  /*02d0*/  FSEL R16, RZ, -23, P1 ;  /* 0xc1b80000ff107808 */ /* 0x000fce0000800000 */
[----:B------:R-:W-:-:S04]  /*02e0*/  @!P0 FMUL R0, R0, 8388608 ;  /* 0x4b00000000008820 */ /* 0x000fc80000400000 */
[----:B------:R-:W-:Y:S02]  /*02f0*/  VIADD R14, R0, 0xc0d55555 ;  /* 0xc0d55555000e7836 */ /* 0x000fe40000000000 */
[----:B------:R-:W-:-:S03]  /*0300*/  @!P1 FMUL R5, R5, 8388608 ;  /* 0x4b00000005059820 */ /* 0x000fc60000400000 */
[----:B------:R-:W-:Y:S02]  /*0310*/  LOP3.LUT R15, R14, 0xff800000, RZ, 0xc0, !PT ;  /* 0xff8000000e0f7812 */ /* 0x000fe400078ec0ff */
[C---:B------:R-:W-:Y:S02]  /*0320*/  IADD3 R12, PT, PT, R5.reuse, -0x3f2aaaab, RZ ;  /* 0xc0d55555050c7810 */ /* 0x040fe40007ffe0ff */
[----:B------:R-:W-:Y:S02]  /*0330*/  IADD3 R8, PT, PT, R0, -R15, RZ ;  /* 0x8000000f00087210 */ /* 0x000fe40007ffe0ff */
[----:B------:R-:W-:Y:S02]  /*0340*/  LOP3.LUT R12, R12, 0xff800000, RZ, 0xc0, !PT ;  /* 0xff8000000c0c7812 */ /* 0x000fe400078ec0ff */
[C---:B------:R-:W-:Y:S01]  /*0350*/  ISETP.GT.U32.AND P1, PT, R5.reuse, 0x7f7fffff, PT ;  /* 0x7f7fffff0500780c */ /* 0x040fe20003f24070 */
[----:B------:R-:W-:Y:S01]  /*0360*/  FADD R8, R8, -1 ;  /* 0xbf80000008087421 */ /* 0x000fe20000000000 */
[----:B------:R-:W-:-:S05]  /*0370*/  IADD3 R14, PT, PT, R5, -R12, RZ ;  /* 0x8000000c050e7210 */ /* 0x000fca0007ffe0ff */
[----:B------:R-:W-:Y:S01]  /*0380*/  FADD R10, R14, -1 ;  /* 0xbf8000000e0a7421 */ /* 0x000fe20000000000 */
[----:B------:R-:W-:Y:S02]  /*0390*/  I2FP.F32.S32 R14, R15 ;  /* 0x0000000f000e7245 */ /* 0x000fe40000201400 */
[----:B------:R-:W-:Y:S01]  /*03a0*/  I2FP.F32.S32 R15, R12 ;  /* 0x0000000c000f7245 */ /* 0x000fe20000201400 */
[----:B------:R-:W-:Y:S01]  /*03b0*/  FFMA R9, R10, -R17, 0.14084610342979431152 ;  /* 0x3e1039f60a097423 */ /* 0x000fe20000000811 */
[----:B------:R-:W-:-:S03]  /*03c0*/  IMAD.MOV.U32 R12, RZ, RZ, 0x7f800000 ;  /* 0x7f800000ff0c7424 */ /* 0x000fc600078e00ff */
[----:B------:R-:W-:Y:S01]  /*03d0*/  FFMA R11, R10, R9, -0.12148627638816833496 ;  /* 0xbdf8cdcc0a0b7423 */ /* 0x000fe20000000009 */
[----:B------:R-:W-:Y:S01]  /*03e0*/  FFMA R9, R8, -R17, 0.14084610342979431152 ;  /* 0x3e1039f608097423 */ /* 0x000fe20000000811 */
[----:B------:R-:W-:Y:S02]  /*03f0*/  FFMA R15, R15, 1.1920928955078125e-07, R16 ;  /* 0x340000000f0f7823 */ /* 0x000fe40000000010 */
[----:B------:R-:W-:Y:S01]  /*0400*/  FFMA R11, R10, R11, 0.13980610668659210205 ;  /* 0x3e0f29550a0b7423 */ /* 0x000fe2000000000b */
[----:B------:R-:W-:-:S03]  /*0410*/  FFMA R9, R8, R9, -0.12148627638816833496 ;  /* 0xbdf8cdcc08097423 */ /* 0x000fc60000000009 */
[----:B------:R-:W-:Y:S01]  /*0420*/  FFMA R11, R10, R11, -0.16684235632419586182 ;  /* 0xbe2ad8b90a0b7423 */ /* 0x000fe2000000000b */
[----:B------:R-:W-:-:S03]  /*0430*/  FFMA R9, R8, R9, 0.13980610668659210205 ;  /* 0x3e0f295508097423 */ /* 0x000fc60000000009 */
[----:B------:R-:W-:Y:S01]  /*0440*/  FFMA R11, R10, R11, 0.20012299716472625732 ;  /* 0x3e4ced0b0a0b7423 */ /* 0x000fe2000000000b */
[----:B------:R-:W-:-:S03]  /*0450*/  FFMA R9, R8, R9, -0.16684235632419586182 ;  /* 0xbe2ad8b908097423 */ /* 0x000fc60000000009 */
[----:B------:R-:W-:Y:S01]  /*0460*/  FFMA R19, R10, R11, -0.24999669194221496582 ;  /* 0xbe7fff220a137423 */ /* 0x000fe2000000000b */
[----:B------:R-:W-:Y:S01]  /*0470*/  FFMA R17, R8, R9, 0.20012299716472625732 ;  /* 0x3e4ced0b08117423 */ /* 0x000fe20000000009 */
[----:B------:R-:W-:Y:S01]  /*0480*/  FSEL R11, RZ, -23, P0 ;  /* 0xc1b80000ff0b7808 */ /* 0x000fe20000000000 */
[----:B------:R-:W0:Y:S01]  /*0490*/  MUFU.RCP64H R9, R21 ;  /* 0x0000001500097308 */ /* 0x000e220000001800 */
[----:B------:R-:W-:Y:S01]  /*04a0*/  FFMA R19, R10, R19, 0.33333182334899902344 ;  /* 0x3eaaaa780a137423 */ /* 0x000fe20000000013 */
[----:B------:R-:W-:Y:S01]  /*04b0*/  FFMA R17, R8, R17, -0.24999669194221496582 ;  /* 0xbe7fff2208117423 */ /* 0x000fe20000000011 */
[----:B------:R-:W-:Y:S01]  /*04c0*/  ISETP.GT.U32.AND P0, PT, R0, 0x7f7fffff, PT ;  /* 0x7f7fffff0000780c */ /* 0x000fe20003f04070 */
[----:B------:R-:W-:Y:S01]  /*04d0*/  FFMA R14, R14, 1.1920928955078125e-07, R11 ;  /* 0x340000000e0e7823 */ /* 0x000fe2000000000b */
[----:B------:R-:W-:Y:S01]  /*04e0*/  FFMA R19, R10, R19, -0.5 ;  /* 0xbf0000000a137423 */ /* 0x000fe20000000013 */
[----:B------:R-:W-:-:S03]  /*04f0*/  FFMA R17, R8, R17, 0.33333182334899902344 ;  /* 0x3eaaaa7808117423 */ /* 0x000fc60000000011 */
[----:B------:R-:W-:Y:S01]  /*0500*/  FMUL R19, R10, R19 ;  /* 0x000000130a137220 */ /* 0x000fe20000400000 */
[----:B------:R-:W-:-:S03]  /*0510*/  FFMA R17, R8, R17, -0.5 ;  /* 0xbf00000008117423 */ /* 0x000fc60000000011 */
[----:B------:R-:W-:Y:S01]  /*0520*/  FFMA R10, R10, R19, R10 ;  /* 0x000000130a0a7223 */ /* 0x000fe2000000000a */
[----:B------:R-:W-:-:S03]  /*0530*/  FMUL R17, R8, R17 ;  /* 0x0000001108117220 */ /* 0x000fc60000400000 */
[----:B------:R-:W-:Y:S01]  /*0540*/  FFMA R15, R15, 0.69314718246459960938, R10 ;  /* 0x3f3172180f0f7823 */ /* 0x000fe2000000000a */
[----:B------:R-:W-:Y:S01]  /*0550*/  FFMA R17, R8, R17, R8 ;  /* 0x0000001108117223 */ /* 0x000fe20000000008 */
[----:B------:R-:W-:Y:S01]  /*0560*/  MOV R8, 0x1 ;  /* 0x0000000100087802 */ /* 0x000fe20000000f00 */
[CC--:B------:R-:W-:Y:S01]  /*0570*/  @P1 FFMA R15, R5.reuse, R12.reuse, +INF ;  /* 0x7f800000050f1423 */ /* 0x0c0fe2000000000c */
[----:B------:R-:W-:Y:S01]  /*0580*/  FSETP.NEU.AND P1, PT, R5, RZ, PT ;  /* 0x000000ff0500720b */ /* 0x000fe20003f2d000 */
[----:B------:R-:W-:Y:S01]  /*0590*/  FFMA R17, R14, 0.69314718246459960938, R17 ;  /* 0x3f3172180e117823 */ /* 0x000fe20000000011 */
[C---:B------:R-:W-:Y:S02]  /*05a0*/  @P0 FFMA R17, R0.reuse, R12, +INF ;  /* 0x7f80000000110423 */ /* 0x040fe4000000000c */
[----:B0-----:R-:W-:Y:S01]  /*05b0*/  DFMA R10, -R20, R8, 1 ;  /* 0x3ff00000140a742b */ /* 0x001fe20000000108 */
[----:B------:R-:W-:Y:S02]  /*05c0*/  FSEL R15, R15, -INF , P1 ;  /* 0xff8000000f0f7808 */ /* 0x000fe40000800000 */
[----:B------:R-:W-:-:S04]  /*05d0*/  FSETP.NEU.AND P1, PT, R0, RZ, PT ;  /* 0x000000ff0000720b */ /* 0x000fc80003f2d000 */
[----:B------:R-:W0:Y:S01]  /*05e0*/  F2F.F64.F32 R14, R15 ;  /* 0x0000000f000e7310 */ /* 0x000e220000201800 */
[----:B------:R-:W-:Y:S01]  /*05f0*/  DFMA R10, R10, R10, R10 ;  /* 0x0000000a0a0a722b */ /* 0x000fe2000000000a */
[----:B------:R-:W-:-:S07]  /*0600*/  FSEL R0, R17, -INF , P1 ;  /* 0xff80000011007808 */ /* 0x000fce0000800000 */
[----:B------:R-:W-:Y:S01]  /*0610*/  DFMA R16, R8, R10, R8 ;  /* 0x0000000a0810722b */ /* 0x000fe20000000008 */
[----:B------:R-:W1:Y:S07]  /*0620*/  F2F.F64.F32 R8, R0 ;  /* 0x0000000000087310 */ /* 0x000e6e0000201800 */
[----:B------:R-:W-:-:S08]  /*0630*/  DFMA R18, -R20, R16, 1 ;  /* 0x3ff000001412742b */ /* 0x000fd00000000110 */
[----:B------:R-:W-:Y:S02]  /*0640*/  DFMA R18, R16, R18, R16 ;  /* 0x000000121012722b */ /* 0x000fe40000000010 */
[----:B--2---:R-:W-:-:S08]  /*0650*/  DADD R10, -R6, 1 ;  /* 0x3ff00000060a7429 */ /* 0x004fd00000000100 */
[----:B0-----:R-:W-:-:S08]  /*0660*/  DMUL R10, R10, R14 ;  /* 0x0000000e0a0a7228 */ /* 0x001fd00000000000 */
[----:B-1----:R-:W-:-:S08]  /*0670*/  DFMA R10, R6, R8, R10 ;  /* 0x00000008060a722b */ /* 0x002fd0000000000a */
[----:B------:R-:W-:Y:S02]  /*0680*/  DMUL R6, R10, R18 ;  /* 0x000000120a067228 */ /* 0x000fe40000000000 */
[----:B------:R-:W-:-:S06]  /*0690*/  FSETP.GEU.AND P1, PT, |R11|, 6.5827683646048100446e-37, PT ;  /* 0x036000000b00780b */ /* 0x000fcc0003f2e200 */
[----:B------:R-:W-:-:S08]  /*06a0*/  DFMA R8, -R20, R6, R10 ;  /* 0x000000061408722b */ /* 0x000fd0000000010a */
[----:B------:R-:W-:-:S10]  /*06b0*/  DFMA R6, R18, R8, R6 ;  /* 0x000000081206722b */ /* 0x000fd40000000006 */
[----:B------:R-:W-:-:S05]  /*06c0*/  FFMA R5, RZ, R21, R7 ;  /* 0x00000015ff057223 */ /* 0x000fca0000000007 */
[----:B------:R-:W-:-:S13]  /*06d0*/  FSETP.GT.AND P0, PT, |R5|, 1.469367938527859385e-39, PT ;  /* 0x001000000500780b */ /* 0x000fda0003f04200 */
[----:B------:R-:W-:Y:S05]  /*06e0*/  @P0 BRA P1, `(.L_x_4) ;  /* 0x0000000000200947 */ /* 0x000fea0000800000 */
[----:B------:R-:W-:Y:S01]  /*06f0*/  IMAD.MOV.U32 R6, RZ, RZ, R10 ;  /* 0x000000ffff067224 */ /* 0x000fe200078e000a */
[----:B------:R-:W-:Y:S01]  /*0700*/  MOV R7, R11 ;  /* 0x0000000b00077202 */ /* 0x000fe20000000f00 */
[----:B------:R-:W-:Y:S01]  /*0710*/  IMAD.MOV.U32 R8, RZ, RZ, R20 ;  /* 0x000000ffff087224 */ /* 0x000fe200078e0014 */
[----:B------:R-:W-:Y:S02]  /*0720*/  MOV R9, R21 ;  /* 0x0000001500097202 */ /* 0x000fe40000000f00 */
[----:B------:R-:W-:-:S07]  /*0730*/  MOV R0, 0x750 ;  /* 0x0000075000007802 */ /* 0x000fce0000000f00 */
[----:B------:R-:W-:Y:S05]  /*0740*/  CALL.REL.NOINC `($__internal_0_$__cuda_sm20_div_rn_f64_full) ;  /* 0x0000000c00407944 */ /* 0x000fea0003c00000 */
[----:B------:R-:W-:Y:S01]  /*0750*/  IMAD.MOV.U32 R6, RZ, RZ, R26 ;  /* 0x000000ffff067224 */ /* 0x000fe200078e001a */
[----:B------:R-:W-:-:S07]  /*0760*/  MOV R7, R27 ;  /* 0x0000001b00077202 */ /* 0x000fce0000000f00 */
.L_x_4:
[----:B------:R-:W-:Y:S05]  /*0770*/  BSYNC.RECONVERGENT B1 ;  /* 0x0000000000017941 */ /* 0x000fea0003800200 */
.L_x_3:
[----:B------:R-:W-:-:S10]  /*0780*/  DADD R6, RZ, -R6 ;  /* 0x00000000ff067229 */ /* 0x000fd40000000806 */
[----:B------:R-:W-:Y:S01]  /*0790*/  IMAD.MOV.U32 R22, RZ, RZ, R6 ;  /* 0x000000ffff167224 */ /* 0x000fe200078e0006 */
[----:B------:R-:W-:-:S07]  /*07a0*/  MOV R23, R7 ;  /* 0x0000000700177202 */ /* 0x000fce0000000f00 */
.L_x_2:
[----:B------:R-:W-:Y:S05]  /*07b0*/  BSYNC.RECONVERGENT B0 ;  /* 0x0000000000007941 */ /* 0x000fea0003800200 */
.L_x_1:
[----:B------:R-:W-:Y:S01]  /*07c0*/  ISETP.GE.AND P0, PT, R13, R4, PT ;  /* 0x000000040d00720c */ /* 0x000fe20003f06270 */
[----:B------:R-:W-:-:S12]  /*07d0*/  BSSY.RECONVERGENT B0, `(.L_x_0) ;  /* 0x00000c3000007945 */ /* 0x000fd80003800200 */
[----:B------:R-:W-:Y:S05]  /*07e0*/  @P0 BRA `(.L_x_5) ;  /* 0x0000000c00040947 */ /* 0x000fea0003800000 */
[----:B------:R-:W0:Y:S01]  /*07f0*/  LDC.64 R18, c[0x0][0x390] ;  /* 0x0000e400ff127b82 */ /* 0x000e220000000a00 */
[----:B------:R-:W-:Y:S01]  /*0800*/  IMAD.MOV.U32 R22, RZ, RZ, R6 ;  /* 0x000000ffff167224 */ /* 0x000fe200078e0006 */
[----:B------:R-:W-:-:S06]  /*0810*/  MOV R23, R7 ;  /* 0x0000000700177202 */ /* 0x000fcc0000000f00 */
[----:B------:R-:W1:Y:S01]  /*0820*/  LDC.64 R16, c[0x0][0x398] ;  /* 0x0000e600ff107b82 */ /* 0x000e620000000a00 */
[----:B0-----:R-:W-:-:S05]  /*0830*/  IADD3 R18, P0, PT, R18, 0x8, RZ ;  /* 0x0000000812127810 */ /* 0x001fca0007f1e0ff */
[----:B------:R-:W-:Y:S01]  /*0840*/  IMAD.X R19, RZ, RZ, R19, P0 ;  /* 0x000000ffff137224 */ /* 0x000fe200000e0613 */
[----:B-1----:R-:W-:-:S04]  /*0850*/  IADD3 R16, P1, PT, R16, 0x8, RZ ;  /* 0x0000000810107810 */ /* 0x002fc80007f3e0ff */
[----:B------:R-:W-:-:S09]  /*0860*/  IADD3.X R17, PT, PT, RZ, R17, RZ, P1, !PT ;  /* 0x00000011ff117210 */ /* 0x000fd20000ffe4ff */
.L_x_14:
[----:B------:R-:W-:-:S05]  /*0870*/  IMAD.WIDE R14, R3, 0x8, R16 ;  /* 0x00000008030e7825 */ /* 0x000fca00078e0210 */
[----:B------:R-:W2:Y:S01]  /*0880*/  LDG.E.64.CONSTANT R26, desc[UR4][R14.64+-0x8] ;  /* 0xfffff8040e1a7981 */ /* 0x000ea2000c1e9b00 */
[----:B------:R-:W-:Y:S01]  /*0890*/  BSSY.RECONVERGENT B1, `(.L_x_6) ;  /* 0x0000059000017945 */ /* 0x000fe20003800200 */
[----:B------:R-:W-:Y:S01]  /*08a0*/  IMAD.WIDE R12, R3, 0x8, R18 ;  /* 0x00000008030c7825 */ /* 0x000fe200078e0212 */
[----:B--2---:R-:W-:-:S06]  /*08b0*/  DSETP.GEU.AND P0, PT, R26, 1, PT ;  /* 0x3ff000001a00742a */ /* 0x004fcc0003f0e000 */
[----:B------:R-:W-:-:S14]  /*08c0*/  DSETP.LEU.OR P0, PT, R26, RZ, P0 ;  /* 0x000000ff1a00722a */ /* 0x000fdc000070b400 */
[----:B------:R-:W-:Y:S05]  /*08d0*/  @P0 BRA `(.L_x_7) ;  /* 0x0000000400500947 */ /* 0x000fea0003800000 */
[----:B------:R-:W2:Y:S01]  /*08e0*/  LDG.E.64.CONSTANT R6, desc[UR4][R12.64+-0x8] ;  /* 0xfffff8040c067981 */ /* 0x000ea2000c1e9b00 */
[----:B------:R-:W-:Y:S01]  /*08f0*/  DADD R8, -R26, 1 ;  /* 0x3ff000001a087429 */ /* 0x000fe20000000100 */
[----:B------:R-:W0:Y:S01]  /*0900*/  F2F.F32.F64 R5, R26 ;  /* 0x0000001a00057310 */ /* 0x000e220000301000 */
[----:B------:R-:W-:Y:S01]  /*0910*/  MOV R29, 0x3e055027 ;  /* 0x3e055027001d7802 */ /* 0x000fe20000000f00 */
[----:B------:R-:W-:Y:S06]  /*0920*/  BSSY.RECONVERGENT B2, `(.L_x_8) ;  /* 0x000004e000027945 */ /* 0x000fec0003800200 */
[----:B------:R-:W1:Y:S01]  /*0930*/  F2F.F32.F64 R0, R8 ;  /* 0x0000000800007310 */ /* 0x000e620000301000 */
[----:B0-----:R-:W-:-:S02]  /*0940*/  FSETP.GEU.AND P0, PT, R5, 1.175494350822287508e-38, PT ;  /* 0x008000000500780b */ /* 0x001fc40003f0e000 */
[----:B-1----:R-:W-:-:S04]  /*0950*/  FSETP.GEU.AND P1, PT, R0, 1.175494350822287508e-38, PT ;  /* 0x008000000000780b */ /* 0x002fc80003f2e000 */
[----:B------:R-:W-:-:S07]  /*0960*/  FSEL R26, RZ, -23, P1 ;  /* 0xc1b80000ff1a7808 */ /* 0x000fce0000800000 */
[----:B------:R-:W-:-:S05]  /*0970*/  @!P0 FMUL R5, R5, 8388608 ;  /* 0x4b00000005058820 */ /* 0x000fca0000400000 */
[----:B------:R-:W-:Y:S01]  /*0980*/  IADD3 R24, PT, PT, R5, -0x3f2aaaab, RZ ;  /* 0xc0d5555505187810 */ /* 0x000fe20007ffe0ff */
[----:B------:R-:W-:-:S03]  /*0990*/  @!P1 FMUL R0, R0, 8388608 ;  /* 0x4b00000000009820 */ /* 0x000fc60000400000 */
[----:B------:R-:W-:Y:S01]  /*09a0*/  LOP3.LUT R24, R24, 0xff800000, RZ, 0xc0, !PT ;  /* 0xff80000018187812 */ /* 0x000fe200078ec0ff */
[C---:B------:R-:W-:Y:S01]  /*09b0*/  VIADD R11, R0.reuse, 0xc0d55555 ;  /* 0xc0d55555000b7836 */ /* 0x040fe20000000000 */
[----:B------:R-:W-:-:S03]  /*09c0*/  ISETP.GT.U32.AND P1, PT, R0, 0x7f7fffff, PT ;  /* 0x7f7fffff0000780c */ /* 0x000fc60003f24070 */
[----:B------:R-:W-:Y:S01]  /*09d0*/  IMAD.IADD R8, R5, 0x1, -R24 ;  /* 0x0000000105087824 */ /* 0x000fe200078e0a18 */
[----:B------:R-:W-:Y:S02]  /*09e0*/  I2FP.F32.S32 R24, R24 ;  /* 0x0000001800187245 */ /* 0x000fe40000201400 */
[----:B------:R-:W-:Y:S01]  /*09f0*/  LOP3.LUT R11, R11, 0xff800000, RZ, 0xc0, !PT ;  /* 0xff8000000b0b7812 */ /* 0x000fe200078ec0ff */
[----:B------:R-:W-:-:S04]  /*0a00*/  FADD R8, R8, -1 ;  /* 0xbf80000008087421 */ /* 0x000fc80000000000 */
[----:B------:R-:W-:Y:S01]  /*0a10*/  IMAD.IADD R10, R0, 0x1, -R11 ;  /* 0x00000001000a7824 */ /* 0x000fe200078e0a0b */
[----:B------:R-:W-:-:S03]  /*0a20*/  I2FP.F32.S32 R11, R11 ;  /* 0x0000000b000b7245 */ /* 0x000fc60000201400 */
[----:B------:R-:W-:Y:S02]  /*0a30*/  FADD R10, R10, -1 ;  /* 0xbf8000000a0a7421 */ /* 0x000fe40000000000 */
[----:B------:R-:W-:Y:S01]  /*0a40*/  FFMA R11, R11, 1.1920928955078125e-07, R26 ;  /* 0x340000000b0b7823 */ /* 0x000fe2000000001a */
[----:B------:R-:W-:Y:S01]  /*0a50*/  MOV R26, 0x7f800000 ;  /* 0x7f800000001a7802 */ /* 0x000fe20000000f00 */
[----:B------:R-:W-:-:S04]  /*0a60*/  FFMA R9, R10, -R29, 0.14084610342979431152 ;  /* 0x3e1039f60a097423 */ /* 0x000fc8000000081d */
[----:B------:R-:W-:Y:S01]  /*0a70*/  FFMA R25, R10, R9, -0.12148627638816833496 ;  /* 0xbdf8cdcc0a197423 */ /* 0x000fe20000000009 */
[----:B------:R-:W-:-:S03]  /*0a80*/  FFMA R9, R8, -R29, 0.14084610342979431152 ;  /* 0x3e1039f608097423 */ /* 0x000fc6000000081d */
        /* <DEDUP_REMOVED lines=22> */
[----:B------:R-:W-:Y:S02]  /*0bf0*/  IMAD.MOV.U32 R8, RZ, RZ, 0x1 ;  /* 0x00000001ff087424 */ /* 0x000fe400078e00ff */
[CC--:B------:R-:W-:Y:S01]  /*0c00*/  @P1 FFMA R25, R0.reuse, R26.reuse, +INF ;  /* 0x7f80000000191423 */ /* 0x0c0fe2000000001a */
[----:B------:R-:W-:Y:S01]  /*0c10*/  FSETP.NEU.AND P1, PT, R0, RZ, PT ;  /* 0x000000ff0000720b */ /* 0x000fe20003f2d000 */
[----:B------:R-:W-:Y:S01]  /*0c20*/  FFMA R27, R24, 0.69314718246459960938, R27 ;  /* 0x3f317218181b7823 */ /* 0x000fe2000000001b */
[----:B------:R-:W-:Y:S01]  /*0c30*/  @P0 FFMA R27, R5, R26, +INF ;  /* 0x7f800000051b0423 */ /* 0x000fe2000000001a */
[----:B0-----:R-:W-:Y:S01]  /*0c40*/  DFMA R10, -R20, R8, 1 ;  /* 0x3ff00000140a742b */ /* 0x001fe20000000108 */
[----:B------:R-:W-:Y:S02]  /*0c50*/  FSEL R30, R25, -INF , P1 ;  /* 0xff800000191e7808 */ /* 0x000fe40000800000 */
[----:B------:R-:W-:-:S04]  /*0c60*/  FSETP.NEU.AND P1, PT, R5, RZ, PT ;  /* 0x000000ff0500720b */ /* 0x000fc80003f2d000 */
[----:B------:R-:W-:Y:S01]  /*0c70*/  FSEL R0, R27, -INF , P1 ;  /* 0xff8000001b007808 */ /* 0x000fe20000800000 */
[----:B------:R-:W-:Y:S02]  /*0c80*/  DFMA R24, R10, R10, R10 ;  /* 0x0000000a0a18722b */ /* 0x000fe4000000000a */
[----:B------:R-:W0:Y:S06]  /*0c90*/  F2F.F64.F32 R10, R30 ;  /* 0x0000001e000a7310 */ /* 0x000e2c0000201800 */
[----:B------:R-:W-:Y:S02]  /*0ca0*/  DFMA R26, R8, R24, R8 ;  /* 0x00000018081a722b */ /* 0x000fe40000000008 */
[----:B------:R-:W1:Y:S06]  /*0cb0*/  F2F.F64.F32 R8, R0 ;  /* 0x0000000000087310 */ /* 0x000e6c0000201800 */
        /* <DEDUP_REMOVED lines=12> */
[----:B------:R-:W-:Y:S01]  /*0d80*/  MOV R6, R10 ;  /* 0x0000000a00067202 */ /* 0x000fe20000000f00 */
[----:B------:R-:W-:Y:S01]  /*0d90*/  IMAD.MOV.U32 R7, RZ, RZ, R11 ;  /* 0x000000ffff077224 */ /* 0x000fe200078e000b */
[----:B------:R-:W-:Y:S01]  /*0da0*/  MOV R8, R20 ;  /* 0x0000001400087202 */ /* 0x000fe20000000f00 */
[----:B------:R-:W-:Y:S01]  /*0db0*/  IMAD.MOV.U32 R9, RZ, RZ, R21 ;  /* 0x000000ffff097224 */ /* 0x000fe200078e0015 */
[----:B------:R-:W-:-:S07]  /*0dc0*/  MOV R0, 0xde0 ;  /* 0x00000de000007802 */ /* 0x000fce0000000f00 */
[----:B------:R-:W-:Y:S05]  /*0dd0*/  CALL.REL.NOINC `($__internal_0_$__cuda_sm20_div_rn_f64_full) ;  /* 0x00000004009c7944 */ /* 0x000fea0003c00000 */
[----:B------:R-:W-:Y:S01]  /*0de0*/  MOV R6, R26 ;  /* 0x0000001a00067202 */ /* 0x000fe20000000f00 */
[----:B------:R-:W-:-:S07]  /*0df0*/  IMAD.MOV.U32 R7, RZ, RZ, R27 ;  /* 0x000000ffff077224 */ /* 0x000fce00078e001b */
.L_x_9:
[----:B------:R-:W-:Y:S05]  /*0e00*/  BSYNC.RECONVERGENT B2 ;  /* 0x0000000000027941 */ /* 0x000fea0003800200 */
.L_x_8:
[----:B------:R-:W-:-:S11]  /*0e10*/  DADD R22, R22, -R6 ;  /* 0x0000000016167229 */ /* 0x000fd60000000806 */
.L_x_7:
[----:B------:R-:W-:Y:S05]  /*0e20*/  BSYNC.RECONVERGENT B1 ;  /* 0x0000000000017941 */ /* 0x000fea0003800200 */
.L_x_6:
[----:B------:R-:W2:Y:S01]  /*0e30*/  LDG.E.64.CONSTANT R14, desc[UR4][R14.64] ;  /* 0x000000040e0e7981 */ /* 0x000ea2000c1e9b00 */
[----:B------:R-:W-:Y:S01]  /*0e40*/  BSSY.RECONVERGENT B1, `(.L_x_10) ;  /* 0x0000058000017945 */ /* 0x000fe20003800200 */
[----:B--2---:R-:W-:-:S06]  /*0e50*/  DSETP.GEU.AND P0, PT, R14, 1, PT ;  /* 0x3ff000000e00742a */ /* 0x004fcc0003f0e000 */
[----:B------:R-:W-:-:S14]  /*0e60*/  DSETP.LEU.OR P0, PT, R14, RZ, P0 ;  /* 0x000000ff0e00722a */ /* 0x000fdc000070b400 */
[----:B------:R-:W-:Y:S05]  /*0e70*/  @P0 BRA `(.L_x_11) ;  /* 0x0000000400500947 */ /* 0x000fea0003800000 */
        /* <DEDUP_REMOVED lines=16> */
[----:B------:R-:W-:Y:S01]  /*0f80*/  ISETP.GT.U32.AND P1, PT, R0, 0x7f7fffff, PT ;  /* 0x7f7fffff0000780c */ /* 0x000fe20003f24070 */
[----:B------:R-:W-:Y:S01]  /*0f90*/  FADD R8, R8, -1 ;  /* 0xbf80000008087421 */ /* 0x000fe20000000000 */
[----:B------:R-:W-:-:S02]  /*0fa0*/  IADD3 R11, PT, PT, R0, -R9, RZ ;  /* 0x80000009000b7210 */ /* 0x000fc40007ffe0ff */
[----:B------:R-:W-:Y:S02]  /*0fb0*/  I2FP.F32.S32 R9, R9 ;  /* 0x0000000900097245 */ /* 0x000fe40000201400 */
[----:B------:R-:W-:Y:S01]  /*0fc0*/  I2FP.F32.S32 R10, R10 ;  /* 0x0000000a000a7245 */ /* 0x000fe20000201400 */
[----:B------:R-:W-:Y:S02]  /*0fd0*/  FADD R6, R11, -1 ;  /* 0xbf8000000b067421 */ /* 0x000fe40000000000 */
[----:B------:R-:W-:Y:S01]  /*0fe0*/  FFMA R9, R9, 1.1920928955078125e-07, R14 ;  /* 0x3400000009097823 */ /* 0x000fe2000000000e */
[----:B------:R-:W-:Y:S02]  /*0ff0*/  IMAD.MOV.U32 R14, RZ, RZ, 0x7f800000 ;  /* 0x7f800000ff0e7424 */ /* 0x000fe400078e00ff */
        /* <DEDUP_REMOVED lines=24> */
[----:B------:R-:W-:Y:S01]  /*1180*/  MOV R6, 0x1 ;  /* 0x0000000100067802 */ /* 0x000fe20000000f00 */
[----:B------:R-:W-:Y:S01]  /*1190*/  FFMA R15, R8, R15, R8 ;  /* 0x0000000f080f7223 */ /* 0x000fe20000000008 */
[CC--:B------:R-:W-:Y:S01]  /*11a0*/  @P1 FFMA R11, R0.reuse, R14.reuse, +INF ;  /* 0x7f800000000b1423 */ /* 0x0c0fe2000000000e */
[----:B------:R-:W-:Y:S02]  /*11b0*/  FSETP.NEU.AND P1, PT, R0, RZ, PT ;  /* 0x000000ff0000720b */ /* 0x000fe40003f2d000 */
[----:B------:R-:W-:Y:S01]  /*11c0*/  FFMA R15, R10, 0.69314718246459960938, R15 ;  /* 0x3f3172180a0f7823 */ /* 0x000fe2000000000f */
[----:B0-----:R-:W-:Y:S01]  /*11d0*/  DFMA R8, -R20, R6, 1 ;  /* 0x3ff000001408742b */ /* 0x001fe20000000106 */
[----:B------:R-:W-:Y:S01]  /*11e0*/  FSEL R11, R11, -INF , P1 ;  /* 0xff8000000b0b7808 */ /* 0x000fe20000800000 */
[C---:B------:R-:W-:Y:S01]  /*11f0*/  @P0 FFMA R15, R5.reuse, R14, +INF ;  /* 0x7f800000050f0423 */ /* 0x040fe2000000000e */
        /* <DEDUP_REMOVED lines=26> */
.L_x_13:
[----:B------:R-:W-:Y:S05]  /*13a0*/  BSYNC.RECONVERGENT B2 ;  /* 0x0000000000027941 */ /* 0x000fea0003800200 */
.L_x_12:
[----:B------:R-:W-:-:S11]  /*13b0*/  DADD R22, R22, -R6 ;  /* 0x0000000016167229 */ /* 0x000fd60000000806 */
.L_x_11:
[----:B------:R-:W-:Y:S05]  /*13c0*/  BSYNC.RECONVERGENT B1 ;  /* 0x0000000000017941 */ /* 0x000fea0003800200 */
.L_x_10:
[----:B------:R-:W-:-:S05]  /*13d0*/  VIADD R3, R3, 0x2 ;  /* 0x0000000203037836 */ /* 0x000fca0000000000 */
[----:B------:R-:W-:-:S13]  /*13e0*/  ISETP.GE.AND P0, PT, R3, R4, PT ;  /* 0x000000040300720c */ /* 0x000fda0003f06270 */
[----:B------:R-:W-:Y:S05]  /*13f0*/  @!P0 BRA `(.L_x_14) ;  /* 0xfffffff4001c8947 */ /* 0x000fea000383ffff */
.L_x_5:
[----:B------:R-:W-:Y:S05]  /*1400*/  BSYNC.RECONVERGENT B0 ;  /* 0x0000000000007941 */ /* 0x000fea0003800200 */
.L_x_0:
[----:B------:R-:W0:Y:S02]  /*1410*/  LDC.64 R4, c[0x0][0x388] ;  /* 0x0000e200ff047b82 */ /* 0x000e240000000a00 */
[----:B0-----:R-:W-:-:S05]  /*1420*/  IMAD.WIDE R2, R2, 0x8, R4 ;  /* 0x0000000802027825 */ /* 0x001fca00078e0204 */
[----:B------:R-:W-:Y:S01]  /*1430*/  STG.E.64 desc[UR4][R2.64], R22 ;  /* 0x0000001602007986 */ /* 0x000fe2000c101b04 */
[----:B------:R-:W-:Y:S05]  /*1440*/  EXIT ;  /* 0x000000000000794d */ /* 0x000fea0003800000 */
        .weak           $__internal_0_$__cuda_sm20_div_rn_f64_full
        .type           $__internal_0_$__cuda_sm20_div_rn_f64_full,@function
        .size           $__internal_0_$__cuda_sm20_div_rn_f64_full,(.L_x_74 - $__internal_0_$__cuda_sm20_div_rn_f64_full)
$__internal_0_$__cuda_sm20_div_rn_f64_full:
[C---:B------:R-:W-:Y:S01]  /*1450*/  FSETP.GEU.AND P0, PT, |R9|.reuse, 1.469367938527859385e-39, PT ;  /* 0x001000000900780b */ /* 0x040fe20003f0e200 */
[----:B------:R-:W-:Y:S01]  /*1460*/  IMAD.MOV.U32 R24, RZ, RZ, 0x1 ;  /* 0x00000001ff187424 */ /* 0x000fe200078e00ff */
[----:B------:R-:W-:Y:S01]  /*1470*/  LOP3.LUT R10, R9, 0x800fffff, RZ, 0xc0, !PT ;  /* 0x800fffff090a7812 */ /* 0x000fe200078ec0ff */
[----:B------:R-:W-:Y:S01]  /*1480*/  BSSY.RECONVERGENT B3, `(.L_x_15) ;  /* 0x0000054000037945 */ /* 0x000fe20003800200 */
[C---:B------:R-:W-:Y:S02]  /*1490*/  FSETP.GEU.AND P2, PT, |R7|.reuse, 1.469367938527859385e-39, PT ;  /* 0x001000000700780b */ /* 0x040fe40003f4e200 */
[----:B------:R-:W-:Y:S02]  /*14a0*/  LOP3.LUT R11, R10, 0x3ff00000, RZ, 0xfc, !PT ;  /* 0x3ff000000a0b7812 */ /* 0x000fe400078efcff */
[----:B------:R-:W-:Y:S02]  /*14b0*/  MOV R10, R8 ;  /* 0x00000008000a7202 */ /* 0x000fe40000000f00 */
[----:B------:R-:W-:-:S02]  /*14c0*/  LOP3.LUT R5, R7, 0x7ff00000, RZ, 0xc0, !PT ;  /* 0x7ff0000007057812 */ /* 0x000fc400078ec0ff */
[----:B------:R-:W-:Y:S01]  /*14d0*/  MOV R32, 0x1ca00000 ;  /* 0x1ca0000000207802 */ /* 0x000fe20000000f00 */
[----:B------:R-:W-:Y:S01]  /*14e0*/  @!P0 DMUL R10, R8, 8.98846567431157953865e+307 ;  /* 0x7fe00000080a8828 */ /* 0x000fe20000000000 */
[----:B------:R-:W-:-:S03]  /*14f0*/  LOP3.LUT R34, R9, 0x7ff00000, RZ, 0xc0, !PT ;  /* 0x7ff0000009227812 */ /* 0x000fc600078ec0ff */
[----:B------:R-:W-:Y:S02]  /*1500*/  @!P2 LOP3.LUT R28, R9, 0x7ff00000, RZ, 0xc0, !PT ;  /* 0x7ff00000091ca812 */ /* 0x000fe400078ec0ff */
[----:B------:R-:W0:Y:S01]  /*1510*/  MUFU.RCP64H R25, R11 ;  /* 0x0000000b00197308 */ /* 0x000e220000001800 */
[C---:B------:R-:W-:Y:S02]  /*1520*/  ISETP.GE.U32.AND P1, PT, R5.reuse, R34, PT ;  /* 0x000000220500720c */ /* 0x040fe40003f26070 */
[----:B------:R-:W-:Y:S02]  /*1530*/  @!P2 ISETP.GE.U32.AND P3, PT, R5, R28, PT ;  /* 0x0000001c0500a20c */ /* 0x000fe40003f66070 */
[----:B------:R-:W-:Y:S02]  /*1540*/  @!P0 LOP3.LUT R34, R11, 0x7ff00000, RZ, 0xc0, !PT ;  /* 0x7ff000000b228812 */ /* 0x000fe400078ec0ff */
[----:B------:R-:W-:-:S04]  /*1550*/  @!P2 SEL R29, R32, 0x63400000, !P3 ;  /* 0x63400000201da807 */ /* 0x000fc80005800000 */
[----:B------:R-:W-:-:S04]  /*1560*/  @!P2 LOP3.LUT R30, R29, 0x80000000, R7, 0xf8, !PT ;  /* 0x800000001d1ea812 */ /* 0x000fc800078ef807 */
[----:B------:R-:W-:Y:S01]  /*1570*/  @!P2 LOP3.LUT R31, R30, 0x100000, RZ, 0xfc, !PT ;  /* 0x001000001e1fa812 */ /* 0x000fe200078efcff */
[----:B0-----:R-:W-:Y:S01]  /*1580*/  DFMA R26, R24, -R10, 1 ;  /* 0x3ff00000181a742b */ /* 0x001fe2000000080a */
[----:B------:R-:W-:-:S07]  /*1590*/  @!P2 MOV R30, RZ ;  /* 0x000000ff001ea202 */ /* 0x000fce0000000f00 */
[----:B------:R-:W-:-:S08]  /*15a0*/  DFMA R26, R26, R26, R26 ;  /* 0x0000001a1a1a722b */ /* 0x000fd0000000001a */
[----:B------:R-:W-:Y:S01]  /*15b0*/  DFMA R26, R24, R26, R24 ;  /* 0x0000001a181a722b */ /* 0x000fe20000000018 */
[----:B------:R-:W-:Y:S01]  /*15c0*/  SEL R25, R32, 0x63400000, !P1 ;  /* 0x6340000020197807 */ /* 0x000fe20004800000 */
[----:B------:R-:W-:-:S03]  /*15d0*/  IMAD.MOV.U32 R24, RZ, RZ, R6 ;  /* 0x000000ffff187224 */ /* 0x000fc600078e0006 */
[----:B------:R-:W-:-:S03]  /*15e0*/  LOP3.LUT R25, R25, 0x800fffff, R7, 0xf8, !PT ;  /* 0x800fffff19197812 */ /* 0x000fc600078ef807 */
[----:B------:R-:W-:-:S03]  /*15f0*/  DFMA R28, R26, -R10, 1 ;  /* 0x3ff000001a1c742b */ /* 0x000fc6000000080a */
[----:B------:R-:W-:-:S05]  /*1600*/  @!P2 DFMA R24, R24, 2, -R30 ;  /* 0x400000001818a82b */ /* 0x000fca000000081e */
[----:B------:R-:W-:-:S08]  /*1610*/  DFMA R26, R26, R28, R26 ;  /* 0x0000001c1a1a722b */ /* 0x000fd0000000001a */
[----:B------:R-:W-:-:S08]  /*1620*/  DMUL R28, R26, R24 ;  /* 0x000000181a1c7228 */ /* 0x000fd00000000000 */
[----:B------:R-:W-:-:S08]  /*1630*/  DFMA R30, R28, -R10, R24 ;  /* 0x8000000a1c1e722b */ /* 0x000fd00000000018 */
[----:B------:R-:W-:Y:S01]  /*1640*/  DFMA R30, R26, R30, R28 ;  /* 0x0000001e1a1e722b */ /* 0x000fe2000000001c */
[----:B------:R-:W-:Y:S01]  /*1650*/  IMAD.MOV.U32 R29, RZ, RZ, R5 ;  /* 0x000000ffff1d7224 */ /* 0x000fe200078e0005 */
[----:B------:R-:W-:Y:S01]  /*1660*/  @!P2 LOP3.LUT R29, R25, 0x7ff00000, RZ, 0xc0, !PT ;  /* 0x7ff00000191da812 */ /* 0x000fe200078ec0ff */
[----:B------:R-:W-:-:S03]  /*1670*/  VIADD R27, R34, 0xffffffff ;  /* 0xffffffff221b7836 */ /* 0x000fc60000000000 */
[----:B------:R-:W-:-:S04]  /*1680*/  IADD3 R26, PT, PT, R29, -0x1, RZ ;  /* 0xffffffff1d1a7810 */ /* 0x000fc80007ffe0ff */
[----:B------:R-:W-:-:S04]  /*1690*/  ISETP.GT.U32.AND P0, PT, R26, 0x7feffffe, PT ;  /* 0x7feffffe1a00780c */ /* 0x000fc80003f04070 */
[----:B------:R-:W-:-:S13]  /*16a0*/  ISETP.GT.U32.OR P0, PT, R27, 0x7feffffe, P0 ;  /* 0x7feffffe1b00780c */ /* 0x000fda0000704470 */
[----:B------:R-:W-:Y:S05]  /*16b0*/  @P0 BRA `(.L_x_16) ;  /* 0x00000000006c0947 */ /* 0x000fea0003800000 */
[----:B------:R-:W-:-:S04]  /*16c0*/  LOP3.LUT R26, R9, 0x7ff00000, RZ, 0xc0, !PT ;  /* 0x7ff00000091a7812 */ /* 0x000fc800078ec0ff */
[CC--:B------:R-:W-:Y:S02]  /*16d0*/  VIADDMNMX R6, R5.reuse, -R26.reuse, 0xb9600000, !PT ;  /* 0xb960000005067446 */ /* 0x0c0fe4000780091a */
[----:B------:R-:W-:Y:S02]  /*16e0*/  ISETP.GE.U32.AND P0, PT, R5, R26, PT ;  /* 0x0000001a0500720c */ /* 0x000fe40003f06070 */
[----:B------:R-:W-:Y:S02]  /*16f0*/  VIMNMX R5, PT, PT, R6, 0x46a00000, PT ;  /* 0x46a0000006057848 */ /* 0x000fe40003fe0100 */
[----:B------:R-:W-:Y:S02]  /*1700*/  SEL R32, R32, 0x63400000, !P0 ;  /* 0x6340000020207807 */ /* 0x000fe40004000000 */
[----:B------:R-:W-:Y:S02]  /*1710*/  MOV R6, RZ ;  /* 0x000000ff00067202 */ /* 0x000fe40000000f00 */
[----:B------:R-:W-:-:S05]  /*1720*/  IADD3 R5, PT, PT, -R32, R5, RZ ;  /* 0x0000000520057210 */ /* 0x000fca0007ffe1ff */
[----:B------:R-:W-:-:S06]  /*1730*/  VIADD R7, R5, 0x7fe00000 ;  /* 0x7fe0000005077836 */ /* 0x000fcc0000000000 */
[----:B------:R-:W-:-:S10]  /*1740*/  DMUL R26, R30, R6 ;  /* 0x000000061e1a7228 */ /* 0x000fd40000000000 */
[----:B------:R-:W-:-:S13]  /*1750*/  FSETP.GTU.AND P0, PT, |R27|, 1.469367938527859385e-39, PT ;  /* 0x001000001b00780b */ /* 0x000fda0003f0c200 */
[----:B------:R-:W-:Y:S05]  /*1760*/  @P0 BRA `(.L_x_17) ;  /* 0x0000000000940947 */ /* 0x000fea0003800000 */
[----:B------:R-:W-:Y:S01]  /*1770*/  DFMA R10, R30, -R10, R24 ;  /* 0x8000000a1e0a722b */ /* 0x000fe20000000018 */
[----:B------:R-:W-:-:S09]  /*1780*/  IMAD.MOV.U32 R8, RZ, RZ, RZ ;  /* 0x000000ffff087224 */ /* 0x000fd200078e00ff */
[C---:B------:R-:W-:Y:S02]  /*1790*/  FSETP.NEU.AND P0, PT, R11.reuse, RZ, PT ;  /* 0x000000ff0b00720b */ /* 0x040fe40003f0d000 */
[----:B------:R-:W-:-:S04]  /*17a0*/  LOP3.LUT R25, R11, 0x80000000, R9, 0x48, !PT ;  /* 0x800000000b197812 */ /* 0x000fc800078e4809 */
[----:B------:R-:W-:-:S07]  /*17b0*/  LOP3.LUT R9, R25, R7, RZ, 0xfc, !PT ;  /* 0x0000000719097212 */ /* 0x000fce00078efcff */
[----:B------:R-:W-:Y:S05]  /*17c0*/  @!P0 BRA `(.L_x_17) ;  /* 0x00000000007c8947 */ /* 0x000fea0003800000 */
[C---:B------:R-:W-:Y:S01]  /*17d0*/  IADD3 R7, PT, PT, -R5.reuse, RZ, RZ ;  /* 0x000000ff05077210 */ /* 0x040fe20007ffe1ff */
[----:B------:R-:W-:Y:S01]  /*17e0*/  IMAD.MOV.U32 R6, RZ, RZ, RZ ;  /* 0x000000ffff067224 */ /* 0x000fe200078e00ff */
[----:B------:R-:W-:Y:S01]  /*17f0*/  DMUL.RP R8, R30, R8 ;  /* 0x000000081e087228 */ /* 0x000fe20000008000 */
[----:B------:R-:W-:-:S04]  /*1800*/  IADD3 R5, PT, PT, -R5, -0x43300000, RZ ;  /* 0xbcd0000005057810 */ /* 0x000fc80007ffe1ff */
[----:B------:R-:W-:-:S05]  /*1810*/  DFMA R6, R26, -R6, R30 ;  /* 0x800000061a06722b */ /* 0x000fca000000001e */
[----:B------:R-:W-:-:S05]  /*1820*/  LOP3.LUT R25, R9, R25, RZ, 0x3c, !PT ;  /* 0x0000001909197212 */ /* 0x000fca00078e3cff */
[----:B------:R-:W-:-:S04]  /*1830*/  FSETP.NEU.AND P0, PT, |R7|, R5, PT ;  /* 0x000000050700720b */ /* 0x000fc80003f0d200 */
[----:B------:R-:W-:Y:S02]  /*1840*/  FSEL R26, R8, R26, !P0 ;  /* 0x0000001a081a7208 */ /* 0x000fe40004000000 */
[----:B------:R-:W-:Y:S01]  /*1850*/  FSEL R27, R25, R27, !P0 ;  /* 0x0000001b191b7208 */ /* 0x000fe20004000000 */
[----:B------:R-:W-:Y:S06]  /*1860*/  BRA `(.L_x_17) ;  /* 0x0000000000547947 */ /* 0x000fec0003800000 */
.L_x_16:
[----:B------:R-:W-:-:S14]  /*1870*/  DSETP.NAN.AND P0, PT, R6, R6, PT ;  /* 0x000000060600722a */ /* 0x000fdc0003f08000 */
[----:B------:R-:W-:Y:S05]  /*1880*/  @P0 BRA `(.L_x_18) ;  /* 0x0000000000440947 */ /* 0x000fea0003800000 */
[----:B------:R-:W-:-:S14]  /*1890*/  DSETP.NAN.AND P0, PT, R8, R8, PT ;  /* 0x000000080800722a */ /* 0x000fdc0003f08000 */
[----:B------:R-:W-:Y:S05]  /*18a0*/  @P0 BRA `(.L_x_19) ;  /* 0x0000000000300947 */ /* 0x000fea0003800000 */
[----:B------:R-:W-:Y:S01]  /*18b0*/  ISETP.NE.AND P0, PT, R29, R34, PT ;  /* 0x000000221d00720c */ /* 0x000fe20003f05270 */
[----:B------:R-:W-:Y:S01]  /*18c0*/  IMAD.MOV.U32 R27, RZ, RZ, -0x80000 ;  /* 0xfff80000ff1b7424 */ /* 0x000fe200078e00ff */
[----:B------:R-:W-:-:S11]  /*18d0*/  MOV R26, 0x0 ;  /* 0x00000000001a7802 */ /* 0x000fd60000000f00 */
[----:B------:R-:W-:Y:S05]  /*18e0*/  @!P0 BRA `(.L_x_17) ;  /* 0x0000000000348947 */ /* 0x000fea0003800000 */
[----:B------:R-:W-:Y:S02]  /*18f0*/  ISETP.NE.AND P0, PT, R29, 0x7ff00000, PT ;  /* 0x7ff000001d00780c */ /* 0x000fe40003f05270 */
[----:B------:R-:W-:Y:S02]  /*1900*/  LOP3.LUT R27, R7, 0x80000000, R9, 0x48, !PT ;  /* 0x80000000071b7812 */ /* 0x000fe400078e4809 */
[----:B------:R-:W-:-:S13]  /*1910*/  ISETP.EQ.OR P0, PT, R34, RZ, !P0 ;  /* 0x000000ff2200720c */ /* 0x000fda0004702670 */
[----:B------:R-:W-:Y:S02]  /*1920*/  @P0 LOP3.LUT R5, R27, 0x7ff00000, RZ, 0xfc, !PT ;  /* 0x7ff000001b050812 */ /* 0x000fe400078efcff */
[----:B------:R-:W-:Y:S01]  /*1930*/  @!P0 MOV R26, RZ ;  /* 0x000000ff001a8202 */ /* 0x000fe20000000f00 */
[----:B------:R-:W-:Y:S01]  /*1940*/  @P0 IMAD.MOV.U32 R26, RZ, RZ, RZ ;  /* 0x000000ffff1a0224 */ /* 0x000fe200078e00ff */
[----:B------:R-:W-:Y:S01]  /*1950*/  @P0 MOV R27, R5 ;  /* 0x00000005001b0202 */ /* 0x000fe20000000f00 */
[----:B------:R-:W-:Y:S06]  /*1960*/  BRA `(.L_x_17) ;  /* 0x0000000000147947 */ /* 0x000fec0003800000 */
.L_x_19:
[----:B------:R-:W-:Y:S01]  /*1970*/  LOP3.LUT R27, R9, 0x80000, RZ, 0xfc, !PT ;  /* 0x00080000091b7812 */ /* 0x000fe200078efcff */
[----:B------:R-:W-:Y:S01]  /*1980*/  IMAD.MOV.U32 R26, RZ, RZ, R8 ;  /* 0x000000ffff1a7224 */ /* 0x000fe200078e0008 */
[----:B------:R-:W-:Y:S06]  /*1990*/  BRA `(.L_x_17) ;  /* 0x0000000000087947 */ /* 0x000fec0003800000 */
.L_x_18:
[----:B------:R-:W-:Y:S02]  /*19a0*/  LOP3.LUT R27, R7, 0x80000, RZ, 0xfc, !PT ;  /* 0x00080000071b7812 */ /* 0x000fe400078efcff */
[----:B------:R-:W-:-:S07]  /*19b0*/  MOV R26, R6 ;  /* 0x00000006001a7202 */ /* 0x000fce0000000f00 */
.L_x_17:
[----:B------:R-:W-:Y:S05]  /*19c0*/  BSYNC.RECONVERGENT B3 ;  /* 0x0000000000037941 */ /* 0x000fea0003800200 */
.L_x_15:
[----:B------:R-:W-:Y:S02]  /*19d0*/  HFMA2 R7, -RZ, RZ, 0, 0 ;  /* 0x00000000ff077431 */ /* 0x000fe400000001ff */
[----:B------:R-:W-:-:S04]  /*19e0*/  IMAD.MOV.U32 R6, RZ, RZ, R0 ;  /* 0x000000ffff067224 */ /* 0x000fc800078e0000 */
[----:B------:R-:W-:Y:S05]  /*19f0*/  RET.REL.NODEC R6 `(ComputeBinaryCrossentropyLoss) ;  /* 0xffffffe406807950 */ /* 0x000fea0003c3ffff */
.L_x_20:
[----:B------:R-:W-:-:S00]  /*1a00*/  BRA `(.L_x_20) ;  /* 0xfffffffc00fc7947 */ /* 0x000fc0000383ffff */
[----:B------:R-:W-:-:S00]  /*1a10*/  NOP ;  /* 0x0000000000007918 */ /* 0x000fc00000000000 */
        /* <DEDUP_REMOVED lines=14> */
.L_x_74:


//--------------------- .text.ComputeCategoricalCrossentropyLoss --------------------------
	.section	.text.ComputeCategoricalCrossentropyLoss,"ax",@progbits
	.align	128
        .global         ComputeCategoricalCrossentropyLoss
        .type           ComputeCategoricalCrossentropyLoss,@function
        .size           ComputeCategoricalCrossentropyLoss,(.L_x_78 - ComputeCategoricalCrossentropyLoss)
        .other          ComputeCategoricalCrossentropyLoss,@"STO_CUDA_ENTRY STV_DEFAULT"
ComputeCategoricalCrossentropyLoss:
.text.ComputeCategoricalCrossentropyLoss:
        /* <DEDUP_REMOVED lines=14> */
[----:B------:R-:W-:Y:S01]  /*00e0*/  BSSY.RECONVERGENT B0, `(.L_x_22) ;  /* 0x00000a4000007945 */ /* 0x000fe20003800200 */
[----:B------:R-:W-:-:S03]  /*00f0*/  CS2R R6, SRZ ;  /* 0x0000000000067805 */ /* 0x000fc6000001ff00 */
[----:B------:R-:W-:-:S04]  /*0100*/  IADD3 R2, PT, PT, R19, 0x1, RZ ;  /* 0x0000000113027810 */ /* 0x000fc80007ffe0ff */
[----:B------:R-:W-:-:S04]  /*0110*/  VIADDMNMX R2, R19, UR6, R2, !PT ;  /* 0x0000000613027c46 */ /* 0x000fc8000f800102 */
[CC--:B------:R-:W-:Y:S02]  /*0120*/  IADD3 R3, PT, PT, R19.reuse, -R2.reuse, RZ ;  /* 0x8000000213037210 */ /* 0x0c0fe40007ffe0ff */
[----:B------:R-:W-:Y:S02]  /*0130*/  IADD3 R18, PT, PT, -R19, R2, RZ ;  /* 0x0000000213127210 */ /* 0x000fe40007ffe1ff */
[----:B------:R-:W-:Y:S02]  /*0140*/  ISETP.GT.U32.AND P0, PT, R3, -0x4, PT ;  /* 0xfffffffc0300780c */ /* 0x000fe40003f04070 */
[----:B------:R-:W-:-:S11]  /*0150*/  LOP3.LUT R25, R18, 0x3, RZ, 0xc0, !PT ;  /* 0x0000000312197812 */ /* 0x000fd600078ec0ff */
[----:B------:R-:W-:Y:S05]  /*0160*/  @P0 BRA `(.L_x_23) ;  /* 0x00000008006c0947 */ /* 0x000fea0003800000 */
[----:B------:R-:W0:Y:S01]  /*0170*/  LDC.64 R4, c[0x0][0x390] ;  /* 0x0000e400ff047b82 */ /* 0x000e220000000a00 */
[----:B------:R-:W-:Y:S02]  /*0180*/  LOP3.LUT R20, R18, 0xfffffffc, RZ, 0xc0, !PT ;  /* 0xfffffffc12147812 */ /* 0x000fe400078ec0ff */
[----:B------:R-:W-:Y:S02]  /*0190*/  CS2R R6, SRZ ;  /* 0x0000000000067805 */ /* 0x000fe4000001ff00 */
[----:B------:R-:W-:-:S03]  /*01a0*/  IADD3 R20, PT, PT, -R20, RZ, RZ ;  /* 0x000000ff14147210 */ /* 0x000fc60007ffe1ff */
[----:B------:R-:W1:Y:S01]  /*01b0*/  LDC.64 R2, c[0x0][0x398] ;  /* 0x0000e600ff027b82 */ /* 0x000e620000000a00 */
[----:B0-----:R-:W-:-:S04]  /*01c0*/  IADD3 R4, P1, PT, R4, 0x10, RZ ;  /* 0x0000001004047810 */ /* 0x001fc80007f3e0ff */
[----:B------:R-:W-:Y:S02]  /*01d0*/  IADD3.X R5, PT, PT, RZ, R5, RZ, P1, !PT ;  /* 0x00000005ff057210 */ /* 0x000fe40000ffe4ff */
[----:B-1----:R-:W-:-:S04]  /*01e0*/  IADD3 R2, P0, PT, R2, 0x10, RZ ;  /* 0x0000001002027810 */ /* 0x002fc80007f1e0ff */
[----:B------:R-:W-:-:S09]  /*01f0*/  IADD3.X R3, PT, PT, RZ, R3, RZ, P0, !PT ;  /* 0x00000003ff037210 */ /* 0x000fd200007fe4ff */
.L_x_32:
[----:B------:R-:W-:-:S05]  /*0200*/  IMAD.WIDE R16, R19, 0x8, R2 ;  /* 0x0000000813107825 */ /* 0x000fca00078e0202 */
[----:B------:R-:W2:Y:S04]  /*0210*/  LDG.E.64.CONSTANT R22, desc[UR4][R16.64+-0x10] ;  /* 0xfffff00410167981 */ /* 0x000ea8000c1e9b00 */
[----:B------:R-:W3:Y:S04]  /*0220*/  LDG.E.64.CONSTANT R14, desc[UR4][R16.64+-0x8] ;  /* 0xfffff804100e7981 */ /* 0x000ee8000c1e9b00 */
[----:B------:R-:W4:Y:S04]  /*0230*/  LDG.E.64.CONSTANT R8, desc[UR4][R16.64] ;  /* 0x0000000410087981 */ /* 0x000f28000c1e9b00 */
[----:B------:R-:W5:Y:S01]  /*0240*/  LDG.E.64.CONSTANT R10, desc[UR4][R16.64+0x8] ;  /* 0x00000804100a7981 */ /* 0x000f62000c1e9b00 */
[----:B------:R-:W-:Y:S01]  /*0250*/  IADD3 R20, PT, PT, R20, 0x4, RZ ;  /* 0x0000000414147810 */ /* 0x000fe20007ffe0ff */
[----:B------:R-:W-:Y:S01]  /*0260*/  BSSY.RECONVERGENT B1, `(.L_x_24) ;  /* 0x0000026000017945 */ /* 0x000fe20003800200 */
[----:B------:R-:W-:-:S02]  /*0270*/  IMAD.WIDE R12, R19, 0x8, R4 ;  /* 0x00000008130c7825 */ /* 0x000fc400078e0204 */
[----:B------:R-:W-:Y:S01]  /*0280*/  ISETP.NE.AND P2, PT, R20, RZ, PT ;  /* 0x000000ff1400720c */ /* 0x000fe20003f45270 */
[----:B--2---:R-:W-:Y:S02]  /*0290*/  DSETP.GT.AND P4, PT, R22, RZ, PT ;  /* 0x000000ff1600722a */ /* 0x004fe40003f84000 */
[----:B---3--:R-:W-:Y:S02]  /*02a0*/  DSETP.GT.AND P3, PT, R14, RZ, PT ;  /* 0x000000ff0e00722a */ /* 0x008fe40003f64000 */
[----:B----4-:R-:W-:Y:S02]  /*02b0*/  DSETP.GT.AND P0, PT, R8, RZ, PT ;  /* 0x000000ff0800722a */ /* 0x010fe40003f04000 */
[----:B-----5:R-:W-:-:S08]  /*02c0*/  DSETP.GT.AND P1, PT, R10, RZ, PT ;  /* 0x000000ff0a00722a */ /* 0x020fd00003f24000 */
[----:B------:R-:W-:Y:S06]  /*02d0*/  @!P4 BRA `(.L_x_25) ;  /* 0x000000000078c947 */ /* 0x000fec0003800000 */
[----:B------:R-:W2:Y:S01]  /*02e0*/  LDG.E.64.CONSTANT R16, desc[UR4][R12.64+-0x10] ;  /* 0xfffff0040c107981 */ /* 0x000ea2000c1e9b00 */
[----:B------:R-:W0:Y:S01]  /*02f0*/  F2F.F32.F64 R21, R22 ;  /* 0x0000001600157310 */ /* 0x000e220000301000 */
[----:B------:R-:W-:Y:S02]  /*0300*/  MOV R27, 0x3e055027 ;  /* 0x3e055027001b7802 */ /* 0x000fe40000000f00 */
[----:B0-----:R-:W-:-:S04]  /*0310*/  FSETP.GEU.AND P4, PT, R21, 1.175494350822287508e-38, PT ;  /* 0x008000001500780b */ /* 0x001fc80003f8e000 */
[----:B------:R-:W-:-:S09]  /*0320*/  FSEL R22, RZ, -23, P4 ;  /* 0xc1b80000ff167808 */ /* 0x000fd20002000000 */
[----:B------:R-:W-:-:S05]  /*0330*/  @!P4 FMUL R21, R21, 8388608 ;  /* 0x4b0000001515c820 */ /* 0x000fca0000400000 */
[C---:B------:R-:W-:Y:S02]  /*0340*/  IADD3 R24, PT, PT, R21.reuse, -0x3f2aaaab, RZ ;  /* 0xc0d5555515187810 */ /* 0x040fe40007ffe0ff */
[----:B------:R-:W-:Y:S02]  /*0350*/  ISETP.GT.U32.AND P4, PT, R21, 0x7f7fffff, PT ;  /* 0x7f7fffff1500780c */ /* 0x000fe40003f84070 */
[----:B------:R-:W-:-:S04]  /*0360*/  LOP3.LUT R24, R24, 0xff800000, RZ, 0xc0, !PT ;  /* 0xff80000018187812 */ /* 0x000fc800078ec0ff */
[-C--:B------:R-:W-:Y:S02]  /*0370*/  IADD3 R26, PT, PT, R21, -R24.reuse, RZ ;  /* 0x80000018151a7210 */ /* 0x080fe40007ffe0ff */
[----:B------:R-:W-:Y:S02]  /*0380*/  I2FP.F32.S32 R23, R24 ;  /* 0x0000001800177245 */ /* 0x000fe40000201400 */
[----:B------:R-:W-:Y:S01]  /*0390*/  MOV R24, 0x7f800000 ;  /* 0x7f80000000187802 */ /* 0x000fe20000000f00 */
[----:B------:R-:W-:Y:S02]  /*03a0*/  FADD R26, R26, -1 ;  /* 0xbf8000001a1a7421 */ /* 0x000fe40000000000 */
[----:B------:R-:W-:Y:S02]  /*03b0*/  FFMA R22, R23, 1.1920928955078125e-07, R22 ;  /* 0x3400000017167823 */ /* 0x000fe40000000016 */
[----:B------:R-:W-:-:S04]  /*03c0*/  FFMA R27, R26, -R27, 0.14084610342979431152 ;  /* 0x3e1039f61a1b7423 */ /* 0x000fc8000000081b */
[----:B------:R-:W-:-:S04]  /*03d0*/  FFMA R27, R26, R27, -0.12148627638816833496 ;  /* 0xbdf8cdcc1a1b7423 */ /* 0x000fc8000000001b */
[----:B------:R-:W-:-:S04]  /*03e0*/  FFMA R27, R26, R27, 0.13980610668659210205 ;  /* 0x3e0f29551a1b7423 */ /* 0x000fc8000000001b */
[----:B------:R-:W-:-:S04]  /*03f0*/  FFMA R27, R26, R27, -0.16684235632419586182 ;  /* 0xbe2ad8b91a1b7423 */ /* 0x000fc8000000001b */
[----:B------:R-:W-:-:S04]  /*0400*/  FFMA R27, R26, R27, 0.20012299716472625732 ;  /* 0x3e4ced0b1a1b7423 */ /* 0x000fc8000000001b */
[----:B------:R-:W-:-:S04]  /*0410*/  FFMA R27, R26, R27, -0.24999669194221496582 ;  /* 0xbe7fff221a1b7423 */ /* 0x000fc8000000001b */
[----:B------:R-:W-:-:S04]  /*0420*/  FFMA R27, R26, R27, 0.33333182334899902344 ;  /* 0x3eaaaa781a1b7423 */ /* 0x000fc8000000001b */
[----:B------:R-:W-:-:S04]  /*0430*/  FFMA R27, R26, R27, -0.5 ;  /* 0xbf0000001a1b7423 */ /* 0x000fc8000000001b */
[----:B------:R-:W-:-:S04]  /*0440*/  FMUL R27, R26, R27 ;  /* 0x0000001b1a1b7220 */ /* 0x000fc80000400000 */
[----:B------:R-:W-:-:S04]  /*0450*/  FFMA R27, R26, R27, R26 ;  /* 0x0000001b1a1b7223 */ /* 0x000fc8000000001a */
[----:B------:R-:W-:Y:S01]  /*0460*/  FFMA R22, R22, 0.69314718246459960938, R27 ;  /* 0x3f31721816167823 */ /* 0x000fe2000000001b */
[C---:B------:R-:W-:Y:S01]  /*0470*/  @P4 FFMA R22, R21.reuse, R24, +INF ;  /* 0x7f80000015164423 */ /* 0x040fe20000000018 */
[----:B------:R-:W-:-:S04]  /*0480*/  FSETP.NEU.AND P4, PT, R21, RZ, PT ;  /* 0x000000ff1500720b */ /* 0x000fc80003f8d000 */
[----:B------:R-:W-:-:S06]  /*0490*/  FSEL R22, R22, -INF , P4 ;  /* 0xff80000016167808 */ /* 0x000fcc0002000000 */
[----:B------:R-:W2:Y:S02]  /*04a0*/  F2F.F64.F32 R22, R22 ;  /* 0x0000001600167310 */ /* 0x000ea40000201800 */
[----:B--2---:R-:W-:-:S11]  /*04b0*/  DFMA R6, -R16, R22, R6 ;  /* 0x000000161006722b */ /* 0x004fd60000000106 */
.L_x_25:
[----:B------:R-:W-:Y:S05]  /*04c0*/  BSYNC.RECONVERGENT B1 ;  /* 0x0000000000017941 */ /* 0x000fea0003800200 */
.L_x_24:
[----:B------:R-:W-:Y:S04]  /*04d0*/  BSSY.RECONVERGENT B1, `(.L_x_26) ;  /* 0x0000020000017945 */ /* 0x000fe80003800200 */
[----:B------:R-:W-:Y:S05]  /*04e0*/  @!P3 BRA `(.L_x_27) ;  /* 0x000000000078b947 */ /* 0x000fea0003800000 */
        /* <DEDUP_REMOVED lines=10> */
[----:B------:R-:W-:-:S03]  /*0590*/  I2FP.F32.S32 R15, R24 ;  /* 0x00000018000f7245 */ /* 0x000fc60000201400 */
        /* <DEDUP_REMOVED lines=11> */
[----:B------:R-:W-:Y:S01]  /*0650*/  FFMA R23, R22, R23, R22 ;  /* 0x0000001716177223 */ /* 0x000fe20000000016 */
[----:B------:R-:W-:-:S03]  /*0660*/  MOV R22, 0x7f800000 ;  /* 0x7f80000000167802 */ /* 0x000fc60000000f00 */
[----:B------:R-:W-:Y:S02]  /*0670*/  FFMA R14, R14, 0.69314718246459960938, R23 ;  /* 0x3f3172180e0e7823 */ /* 0x000fe40000000017 */
[C---:B------:R-:W-:Y:S01]  /*0680*/  @P3 FFMA R14, R21.reuse, R22, +INF ;  /* 0x7f800000150e3423 */ /* 0x040fe20000000016 */
[----:B------:R-:W-:-:S04]  /*0690*/  FSETP.NEU.AND P3, PT, R21, RZ, PT ;  /* 0x000000ff1500720b */ /* 0x000fc80003f6d000 */
[----:B------:R-:W-:-:S06]  /*06a0*/  FSEL R14, R14, -INF , P3 ;  /* 0xff8000000e0e7808 */ /* 0x000fcc0001800000 */
[----:B------:R-:W2:Y:S02]  /*06b0*/  F2F.F64.F32 R14, R14 ;  /* 0x0000000e000e7310 */ /* 0x000ea40000201800 */
[----:B--2---:R-:W-:-:S11]  /*06c0*/  DFMA R6, -R16, R14, R6 ;  /* 0x0000000e1006722b */ /* 0x004fd60000000106 */
.L_x_27:
[----:B------:R-:W-:Y:S05]  /*06d0*/  BSYNC.RECONVERGENT B1 ;  /* 0x0000000000017941 */ /* 0x000fea0003800200 */
.L_x_26:
[----:B------:R-:W-:Y:S04]  /*06e0*/  BSSY.RECONVERGENT B1, `(.L_x_28) ;  /* 0x0000020000017945 */ /* 0x000fe80003800200 */
[----:B------:R-:W-:Y:S05]  /*06f0*/  @!P0 BRA `(.L_x_29) ;  /* 0x0000000000788947 */ /* 0x000fea0003800000 */
[----:B------:R-:W2:Y:S01]  /*0700*/  LDG.E.64.CONSTANT R14, desc[UR4][R12.64] ;  /* 0x000000040c0e7981 */ /* 0x000ea2000c1e9b00 */
[----:B------:R0:W1:Y:S01]  /*0710*/  F2F.F32.F64 R16, R8 ;  /* 0x0000000800107310 */ /* 0x0000620000301000 */
[----:B------:R-:W-:Y:S02]  /*0720*/  MOV R22, 0x3e055027 ;  /* 0x3e05502700167802 */ /* 0x000fe40000000f00 */
[----:B0-----:R-:W-:Y:S02]  /*0730*/  MOV R9, 0x7f800000 ;  /* 0x7f80000000097802 */ /* 0x001fe40000000f00 */
[----:B-1----:R-:W-:-:S04]  /*0740*/  FSETP.GEU.AND P0, PT, R16, 1.175494350822287508e-38, PT ;  /* 0x008000001000780b */ /* 0x002fc80003f0e000 */
        /* <DEDUP_REMOVED lines=25> */
.L_x_29:
[----:B------:R-:W-:Y:S05]  /*08e0*/  BSYNC.RECONVERGENT B1 ;  /* 0x0000000000017941 */ /* 0x000fea0003800200 */
.L_x_28:
[----:B------:R-:W-:Y:S04]  /*08f0*/  BSSY.RECONVERGENT B1, `(.L_x_30) ;  /* 0x0000020000017945 */ /* 0x000fe80003800200 */
[----:B------:R-:W-:Y:S05]  /*0900*/  @!P1 BRA `(.L_x_31) ;  /* 0x0000000000789947 */ /* 0x000fea0003800000 */
[----:B------:R-:W2:Y:S01]  /*0910*/  LDG.E.64.CONSTANT R12, desc[UR4][R12.64+0x8] ;  /* 0x000008040c0c7981 */ /* 0x000ea2000c1e9b00 */
[----:B------:R-:W0:Y:S01]  /*0920*/  F2F.F32.F64 R8, R10 ;  /* 0x0000000a00087310 */ /* 0x000e220000301000 */
[----:B------:R-:W-:Y:S02]  /*0930*/  MOV R17, 0x3e055027 ;  /* 0x3e05502700117802 */ /* 0x000fe40000000f00 */
[----:B0-----:R-:W-:-:S13]  /*0940*/  FSETP.GEU.AND P0, PT, R8, 1.175494350822287508e-38, PT ;  /* 0x008000000800780b */ /* 0x001fda0003f0e000 */
[----:B------:R-:W-:-:S05]  /*0950*/  @!P0 FMUL R8, R8, 8388608 ;  /* 0x4b00000008088820 */ /* 0x000fca0000400000 */
[----:B------:R-:W-:-:S04]  /*0960*/  IADD3 R9, PT, PT, R8, -0x3f2aaaab, RZ ;  /* 0xc0d5555508097810 */ /* 0x000fc80007ffe0ff */
[----:B------:R-:W-:-:S04]  /*0970*/  LOP3.LUT R15, R9, 0xff800000, RZ, 0xc0, !PT ;  /* 0xff800000090f7812 */ /* 0x000fc800078ec0ff */
[-C--:B------:R-:W-:Y:S02]  /*0980*/  IADD3 R9, PT, PT, R8, -R15.reuse, RZ ;  /* 0x8000000f08097210 */ /* 0x080fe40007ffe0ff */
[----:B------:R-:W-:-:S03]  /*0990*/  I2FP.F32.S32 R10, R15 ;  /* 0x0000000f000a7245 */ /* 0x000fc60000201400 */
[----:B------:R-:W-:-:S04]  /*09a0*/  FADD R14, R9, -1 ;  /* 0xbf800000090e7421 */ /* 0x000fc80000000000 */
[----:B------:R-:W-:-:S04]  /*09b0*/  FFMA R9, R14, -R17, 0.14084610342979431152 ;  /* 0x3e1039f60e097423 */ /* 0x000fc80000000811 */
[----:B------:R-:W-:-:S04]  /*09c0*/  FFMA R9, R14, R9, -0.12148627638816833496 ;  /* 0xbdf8cdcc0e097423 */ /* 0x000fc80000000009 */
[----:B------:R-:W-:-:S04]  /*09d0*/  FFMA R9, R14, R9, 0.13980610668659210205 ;  /* 0x3e0f29550e097423 */ /* 0x000fc80000000009 */
[----:B------:R-:W-:-:S04]  /*09e0*/  FFMA R9, R14, R9, -0.16684235632419586182 ;  /* 0xbe2ad8b90e097423 */ /* 0x000fc80000000009 */
[----:B------:R-:W-:-:S04]  /*09f0*/  FFMA R9, R14, R9, 0.20012299716472625732 ;  /* 0x3e4ced0b0e097423 */ /* 0x000fc80000000009 */
[----:B------:R-:W-:-:S04]  /*0a00*/  FFMA R9, R14, R9, -0.24999669194221496582 ;  /* 0xbe7fff220e097423 */ /* 0x000fc80000000009 */
[----:B------:R-:W-:-:S04]  /*0a10*/  FFMA R9, R14, R9, 0.33333182334899902344 ;  /* 0x3eaaaa780e097423 */ /* 0x000fc80000000009 */
[----:B------:R-:W-:Y:S01]  /*0a20*/  FFMA R11, R14, R9, -0.5 ;  /* 0xbf0000000e0b7423 */ /* 0x000fe20000000009 */
[----:B------:R-:W-:Y:S02]  /*0a30*/  FSEL R9, RZ, -23, P0 ;  /* 0xc1b80000ff097808 */ /* 0x000fe40000000000 */
[----:B------:R-:W-:Y:S01]  /*0a40*/  ISETP.GT.U32.AND P0, PT, R8, 0x7f7fffff, PT ;  /* 0x7f7fffff0800780c */ /* 0x000fe20003f04070 */
[----:B------:R-:W-:Y:S02]  /*0a50*/  FMUL R11, R14, R11 ;  /* 0x0000000b0e0b7220 */ /* 0x000fe40000400000 */
[----:B------:R-:W-:Y:S02]  /*0a60*/  FFMA R9, R10, 1.1920928955078125e-07, R9 ;  /* 0x340000000a097823 */ /* 0x000fe40000000009 */
[----:B------:R-:W-:Y:S01]  /*0a70*/  FFMA R14, R14, R11, R14 ;  /* 0x0000000b0e0e7223 */ /* 0x000fe2000000000e */
[----:B------:R-:W-:-:S03]  /*0a80*/  MOV R11, 0x7f800000 ;  /* 0x7f800000000b7802 */ /* 0x000fc60000000f00 */
[----:B------:R-:W-:-:S04]  /*0a90*/  FFMA R9, R9, 0.69314718246459960938, R14 ;  /* 0x3f31721809097823 */ /* 0x000fc8000000000e */
[C---:B------:R-:W-:Y:S01]  /*0aa0*/  @P0 FFMA R9, R8.reuse, R11, +INF ;  /* 0x7f80000008090423 */ /* 0x040fe2000000000b */
[----:B------:R-:W-:-:S04]  /*0ab0*/  FSETP.NEU.AND P0, PT, R8, RZ, PT ;  /* 0x000000ff0800720b */ /* 0x000fc80003f0d000 */
[----:B------:R-:W-:-:S06]  /*0ac0*/  FSEL R9, R9, -INF , P0 ;  /* 0xff80000009097808 */ /* 0x000fcc0000000000 */
[----:B------:R-:W2:Y:S02]  /*0ad0*/  F2F.F64.F32 R8, R9 ;  /* 0x0000000900087310 */ /* 0x000ea40000201800 */
[----:B--2---:R-:W-:-:S11]  /*0ae0*/  DFMA R6, -R12, R8, R6 ;  /* 0x000000080c06722b */ /* 0x004fd60000000106 */
.L_x_31:
[----:B------:R-:W-:Y:S05]  /*0af0*/  BSYNC.RECONVERGENT B1 ;  /* 0x0000000000017941 */ /* 0x000fea0003800200 */
.L_x_30:
[----:B------:R-:W-:Y:S01]  /*0b00*/  IADD3 R19, PT, PT, R19, 0x4, RZ ;  /* 0x0000000413137810 */ /* 0x000fe20007ffe0ff */
[----:B------:R-:W-:Y:S06]  /*0b10*/  @P2 BRA `(.L_x_32) ;  /* 0xfffffff400b82947 */ /* 0x000fec000383ffff */
.L_x_23:
[----:B------:R-:W-:Y:S05]  /*0b20*/  BSYNC.RECONVERGENT B0 ;  /* 0x0000000000007941 */ /* 0x000fea0003800200 */
.L_x_22:
[----:B------:R-:W-:Y:S01]  /*0b30*/  ISETP.NE.AND P0, PT, R25, RZ, PT ;  /* 0x000000ff1900720c */ /* 0x000fe20003f05270 */
[----:B------:R-:W-:-:S12]  /*0b40*/  BSSY.RECONVERGENT B1, `(.L_x_21) ;  /* 0x0000079000017945 */ /* 0x000fd80003800200 */
[----:B------:R-:W-:Y:S05]  /*0b50*/  @!P0 BRA `(.L_x_33) ;  /* 0x0000000400dc8947 */ /* 0x000fea0003800000 */
[----:B------:R-:W-:Y:S01]  /*0b60*/  ISETP.NE.AND P0, PT, R25, 0x1, PT ;  /* 0x000000011900780c */ /* 0x000fe20003f05270 */
[----:B------:R-:W-:-:S12]  /*0b70*/  BSSY.RECONVERGENT B0, `(.L_x_34) ;  /* 0x000004d000007945 */ /* 0x000fd80003800200 */
[----:B------:R-:W-:Y:S05]  /*0b80*/  @!P0 BRA `(.L_x_35) ;  /* 0x00000004002c8947 */ /* 0x000fea0003800000 */
[----:B------:R-:W0:Y:S08]  /*0b90*/  LDC.64 R2, c[0x0][0x398] ;  /* 0x0000e600ff027b82 */ /* 0x000e300000000a00 */
[----:B------:R-:W1:Y:S01]  /*0ba0*/  LDC.64 R4, c[0x0][0x390] ;  /* 0x0000e400ff047b82 */ /* 0x000e620000000a00 */
[----:B0-----:R-:W-:-:S05]  /*0bb0*/  IMAD.WIDE R8, R19, 0x8, R2 ;  /* 0x0000000813087825 */ /* 0x001fca00078e0202 */
[----:B------:R-:W2:Y:S04]  /*0bc0*/  LDG.E.64.CONSTANT R12, desc[UR4][R8.64] ;  /* 0x00000004080c7981 */ /* 0x000ea8000c1e9b00 */
[----:B------:R-:W3:Y:S01]  /*0bd0*/  LDG.E.64.CONSTANT R2, desc[UR4][R8.64+0x8] ;  /* 0x0000080408027981 */ /* 0x000ee2000c1e9b00 */
[----:B------:R-:W-:Y:S01]  /*0be0*/  BSSY.RECONVERGENT B2, `(.L_x_36) ;  /* 0x0000023000027945 */ /* 0x000fe20003800200 */
[----:B-1----:R-:W-:Y:S01]  /*0bf0*/  IMAD.WIDE R4, R19, 0x8, R4 ;  /* 0x0000000813047825 */ /* 0x002fe200078e0204 */
[----:B--2---:R-:W-:Y:S02]  /*0c00*/  DSETP.GT.AND P0, PT, R12, RZ, PT ;  /* 0x000000ff0c00722a */ /* 0x004fe40003f04000 */
[----:B---3--:R-:W-:-:S12]  /*0c10*/  DSETP.GT.AND P1, PT, R2, RZ, PT ;  /* 0x000000ff0200722a */ /* 0x008fd80003f24000 */
        /* <DEDUP_REMOVED lines=31> */
.L_x_37:
[----:B------:R-:W-:Y:S05]  /*0e10*/  BSYNC.RECONVERGENT B2 ;  /* 0x0000000000027941 */ /* 0x000fea0003800200 */
.L_x_36:
        /* <DEDUP_REMOVED lines=32> */
.L_x_39:
[----:B------:R-:W-:Y:S05]  /*1020*/  BSYNC.RECONVERGENT B2 ;  /* 0x0000000000027941 */ /* 0x000fea0003800200 */
.L_x_38:
[----:B------:R-:W-:-:S07]  /*1030*/  IADD3 R19, PT, PT, R19, 0x2, RZ ;  /* 0x0000000213137810 */ /* 0x000fce0007ffe0ff */
.L_x_35:
[----:B------:R-:W-:Y:S05]  /*1040*/  BSYNC.RECONVERGENT B0 ;  /* 0x0000000000007941 */ /* 0x000fea0003800200 */
.L_x_34:
[----:B------:R-:W-:-:S04]  /*1050*/  LOP3.LUT R18, R18, 0x1, RZ, 0xc0, !PT ;  /* 0x0000000112127812 */ /* 0x000fc800078ec0ff */
[----:B------:R-:W-:-:S13]  /*1060*/  ISETP.NE.U32.AND P0, PT, R18, 0x1, PT ;  /* 0x000000011200780c */ /* 0x000fda0003f05070 */
[----:B------:R-:W-:Y:S05]  /*1070*/  @P0 BRA `(.L_x_33) ;  /* 0x0000000000940947 */ /* 0x000fea0003800000 */
[----:B------:R-:W0:Y:S08]  /*1080*/  LDC.64 R2, c[0x0][0x398] ;  /* 0x0000e600ff027b82 */ /* 0x000e300000000a00 */
[----:B------:R-:W1:Y:S01]  /*1090*/  LDC.64 R8, c[0x0][0x390] ;  /* 0x0000e400ff087b82 */ /* 0x000e620000000a00 */
[----:B0-----:R-:W-:-:S05]  /*10a0*/  IMAD.WIDE R2, R19, 0x8, R2 ;  /* 0x0000000813027825 */ /* 0x001fca00078e0202 */
[----:B------:R-:W2:Y:S01]  /*10b0*/  LDG.E.64.CONSTANT R4, desc[UR4][R2.64] ;  /* 0x0000000402047981 */ /* 0x000ea2000c1e9b00 */
[----:B-1----:R-:W-:Y:S01]  /*10c0*/  IMAD.WIDE R8, R19, 0x8, R8 ;  /* 0x0000000813087825 */ /* 0x002fe200078e0208 */
[----:B--2---:R-:W-:-:S14]  /*10d0*/  DSETP.GT.AND P0, PT, R4, RZ, PT ;  /* 0x000000ff0400722a */ /* 0x004fdc0003f04000 */
        /* <DEDUP_REMOVED lines=31> */
.L_x_33:
[----:B------:R-:W-:Y:S05]  /*12d0*/  BSYNC.RECONVERGENT B1 ;  /* 0x0000000000017941 */ /* 0x000fea0003800200 */
.L_x_21:
[----:B------:R-:W0:Y:S02]  /*12e0*/  LDC.64 R2, c[0x0][0x388] ;  /* 0x0000e200ff027b82 */ /* 0x000e240000000a00 */
[----:B0-----:R-:W-:-:S05]  /*12f0*/  IMAD.WIDE R2, R0, 0x8, R2 ;  /* 0x0000000800027825 */ /* 0x001fca00078e0202 */
[----:B------:R-:W-:Y:S01]  /*1300*/  STG.E.64 desc[UR4][R2.64], R6 ;  /* 0x0000000602007986 */ /* 0x000fe2000c101b04 */
[----:B------:R-:W-:Y:S05]  /*1310*/  EXIT ;  /* 0x000000000000794d */ /* 0x000fea0003800000 */
.L_x_40:
        /* <DEDUP_REMOVED lines=14> */
.L_x_78:


//--------------------- .text.ComputeAccuracy     --------------------------
	.section	.text.ComputeAccuracy,"ax",@progbits
	.align	128
        .global         ComputeAccuracy
        .type           ComputeAccuracy,@function
        .size           ComputeAccuracy,(.L_x_79 - ComputeAccuracy)
        .other          ComputeAccuracy,@"STO_CUDA_ENTRY STV_DEFAULT"
ComputeAccuracy:
.text.ComputeAccuracy:
        /* <DEDUP_REMOVED lines=9> */
[----:B------:R-:W1:Y:S01]  /*0090*/  LDCU.64 UR4, c[0x0][0x358] ;  /* 0x00006b00ff0477ac */ /* 0x000e620008000a00 */
[----:B0-----:R-:W-:-:S09]  /*00a0*/  UISETP.NE.AND UP0, UPT, UR6, 0x1, UPT ;  /* 0x000000010600788c */ /* 0x001fd2000bf05270 */
[----:B-1----:R-:W-:Y:S05]  /*00b0*/  BRA.U UP0, `(.L_x_41) ;  /* 0x00000001003c7547 */ /* 0x002fea000b800000 */
[----:B------:R-:W0:Y:S08]  /*00c0*/  LDC.64 R2, c[0x0][0x390] ;  /* 0x0000e400ff027b82 */ /* 0x000e300000000a00 */
[----:B------:R-:W1:Y:S08]  /*00d0*/  LDC.64 R4, c[0x0][0x398] ;  /* 0x0000e600ff047b82 */ /* 0x000e700000000a00 */
[----:B------:R-:W2:Y:S01]  /*00e0*/  LDC.64 R8, c[0x0][0x388] ;  /* 0x0000e200ff087b82 */ /* 0x000ea20000000a00 */
[----:B0-----:R-:W-:-:S06]  /*00f0*/  IMAD.WIDE R2, R0, 0x8, R2 ;  /* 0x0000000800027825 */ /* 0x001fcc00078e0202 */
[----:B------:R-:W3:Y:S01]  /*0100*/  LDG.E.64.CONSTANT R2, desc[UR4][R2.64] ;  /* 0x0000000402027981 */ /* 0x000ee2000c1e9b00 */
[----:B-1----:R-:W-:-:S06]  /*0110*/  IMAD.WIDE R4, R0, 0x8, R4 ;  /* 0x0000000800047825 */ /* 0x002fcc00078e0204 */
[----:B------:R-:W3:Y:S01]  /*0120*/  LDG.E.64.CONSTANT R4, desc[UR4][R4.64] ;  /* 0x0000000404047981 */ /* 0x000ee2000c1e9b00 */
[----:B------:R-:W-:Y:S01]  /*0130*/  MOV R10, RZ ;  /* 0x000000ff000a7202 */ /* 0x000fe20000000f00 */
[----:B--2---:R-:W-:Y:S01]  /*0140*/  IMAD.WIDE R8, R0, 0x8, R8 ;  /* 0x0000000800087825 */ /* 0x004fe200078e0208 */
[----:B---3--:R-:W-:-:S10]  /*0150*/  DADD R6, R2, -R4 ;  /* 0x0000000002067229 */ /* 0x008fd40000000804 */
[----:B------:R-:W0:Y:S02]  /*0160*/  F2F.F32.F64 R6, R6 ;  /* 0x0000000600067310 */ /* 0x000e240000301000 */
[----:B0-----:R-:W-:-:S04]  /*0170*/  FSETP.GEU.AND P0, PT, |R6|, 0.5, PT ;  /* 0x3f0000000600780b */ /* 0x001fc80003f0e200 */
[----:B------:R-:W-:-:S05]  /*0180*/  FSEL R11, RZ, 1.875, P0 ;  /* 0x3ff00000ff0b7808 */ /* 0x000fca0000000000 */
[----:B------:R-:W-:Y:S01]  /*0190*/  STG.E.64 desc[UR4][R8.64], R10 ;  /* 0x0000000a08007986 */ /* 0x000fe2000c101b04 */
[----:B------:R-:W-:Y:S05]  /*01a0*/  EXIT ;  /* 0x000000000000794d */ /* 0x000fea0003800000 */
.L_x_41:
[----:B------:R-:W-:Y:S02]  /*01b0*/  UISETP.GE.AND UP0, UPT, UR6, 0x1, UPT ;  /* 0x000000010600788c */ /* 0x000fe4000bf06270 */
[----:B------:R-:W-:-:S07]  /*01c0*/  IMAD R9, R0, UR6, RZ ;  /* 0x0000000600097c24 */ /* 0x000fce000f8e02ff */
[----:B------:R-:W-:Y:S05]  /*01d0*/  BRA.U !UP0, `(.L_x_42) ;  /* 0x0000000d08207547 */ /* 0x000fea000b800000 */
[C---:B------:R-:W-:Y:S01]  /*01e0*/  IADD3 R2, PT, PT, R9.reuse, 0x1, RZ ;  /* 0x0000000109027810 */ /* 0x040fe20007ffe0ff */
[----:B------:R-:W-:Y:S03]  /*01f0*/  BSSY.RECONVERGENT B0, `(.L_x_43) ;  /* 0x0000065000007945 */ /* 0x000fe60003800200 */
[----:B------:R-:W-:-:S04]  /*0200*/  VIADDMNMX R2, R9, UR6, R2, !PT ;  /* 0x0000000609027c46 */ /* 0x000fc8000f800102 */
[C---:B------:R-:W-:Y:S01]  /*0210*/  IADD3 R6, PT, PT, -R9.reuse, R2, RZ ;  /* 0x0000000209067210 */ /* 0x040fe20007ffe1ff */
[----:B------:R-:W-:Y:S01]  /*0220*/  IMAD.IADD R3, R9, 0x1, -R2 ;  /* 0x0000000109037824 */ /* 0x000fe200078e0a02 */
[----:B------:R-:W-:Y:S02]  /*0230*/  MOV R2, R9 ;  /* 0x0000000900027202 */ /* 0x000fe40000000f00 */
[----:B------:R-:W-:Y:S02]  /*0240*/  LOP3.LUT R18, R6, 0xf, RZ, 0xc0, !PT ;  /* 0x0000000f06127812 */ /* 0x000fe400078ec0ff */
[----:B------:R-:W-:-:S13]  /*0250*/  ISETP.GT.U32.AND P0, PT, R3, -0x10, PT ;  /* 0xfffffff00300780c */ /* 0x000fda0003f04070 */
[----:B------:R-:W-:Y:S05]  /*0260*/  @P0 BRA `(.L_x_44) ;  /* 0x0000000400740947 */ /* 0x000fea0003800000 */
[----:B------:R-:W-:Y:S01]  /*0270*/  LOP3.LUT R8, R6, 0xfffffff0, RZ, 0xc0, !PT ;  /* 0xfffffff006087812 */ /* 0x000fe200078ec0ff */
[----:B------:R-:W-:Y:S01]  /*0280*/  BSSY.RECONVERGENT B1, `(.L_x_45) ;  /* 0x000005a000017945 */ /* 0x000fe20003800200 */
[----:B------:R-:W-:Y:S02]  /*0290*/  VIADD R7, R9, 0x7 ;  /* 0x0000000709077836 */ /* 0x000fe40000000000 */
[----:B------:R-:W-:-:S07]  /*02a0*/  IADD3 R8, PT, PT, -R8, RZ, RZ ;  /* 0x000000ff08087210 */ /* 0x000fce0007ffe1ff */
.L_x_46:
[----:B------:R-:W0:Y:S01]  /*02b0*/  LDC.64 R2, c[0x0][0x398] ;  /* 0x0000e600ff027b82 */ /* 0x000e220000000a00 */
[----:B------:R-:W-:Y:S01]  /*02c0*/  IADD3 R14, PT, PT, R7, -0x7, RZ ;  /* 0xfffffff9070e7810 */ /* 0x000fe20007ffe0ff */
[----:B0-----:R-:W-:-:S04]  /*02d0*/  IMAD.WIDE R12, R9, 0x8, R2 ;  /* 0x00000008090c7825 */ /* 0x001fc800078e0202 */
[C---:B------:R-:W-:Y:S02]  /*02e0*/  IMAD.WIDE R4, R14.reuse, 0x8, R2 ;  /* 0x000000080e047825 */ /* 0x040fe400078e0202 */
[----:B------:R-:W2:Y:S04]  /*02f0*/  LDG.E.64.CONSTANT R12, desc[UR4][R12.64] ;  /* 0x000000040c0c7981 */ /* 0x000ea8000c1e9b00 */
[----:B------:R-:W2:Y:S02]  /*0300*/  LDG.E.64.CONSTANT R10, desc[UR4][R4.64] ;  /* 0x00000004040a7981 */ /* 0x000ea4000c1e9b00 */
[----:B--2---:R-:W-:Y:S02]  /*0310*/  DSETP.GT.AND P0, PT, R10, R12, PT ;  /* 0x0000000c0a00722a */ /* 0x004fe40003f04000 */
[----:B------:R-:W2:Y:S04]  /*0320*/  LDG.E.64.CONSTANT R10, desc[UR4][R4.64+0x8] ;  /* 0x00000804040a7981 */ /* 0x000ea8000c1e9b00 */
[----:B------:R-:W-:-:S05]  /*0330*/  SEL R9, R14, R9, P0 ;  /* 0x000000090e097207 */ /* 0x000fca0000000000 */
[----:B------:R-:W-:-:S06]  /*0340*/  IMAD.WIDE R14, R9, 0x8, R2 ;  /* 0x00000008090e7825 */ /* 0x000fcc00078e0202 */
[----:B------:R-:W2:Y:S02]  /*0350*/  LDG.E.64.CONSTANT R14, desc[UR4][R14.64] ;  /* 0x000000040e0e7981 */ /* 0x000ea4000c1e9b00 */
[----:B--2---:R-:W-:Y:S02]  /*0360*/  DSETP.GT.AND P0, PT, R10, R14, PT ;  /* 0x0000000e0a00722a */ /* 0x004fe40003f04000 */
[----:B------:R-:W2:-:S12]  /*0370*/  LDG.E.64.CONSTANT R10, desc[UR4][R4.64+0x10] ;  /* 0x00001004040a7981 */ /* 0x000e98000c1e9b00 */
[----:B------:R-:W-:-:S04]  /*0380*/  @P0 VIADD R9, R7, 0xfffffffa ;  /* 0xfffffffa07090836 */ /* 0x000fc80000000000 */
[----:B------:R-:W-:-:S06]  /*0390*/  IMAD.WIDE R16, R9, 0x8, R2 ;  /* 0x0000000809107825 */ /* 0x000fcc00078e0202 */
[----:B------:R-:W2:Y:S02]  /*03a0*/  LDG.E.64.CONSTANT R16, desc[UR4][R16.64] ;  /* 0x0000000410107981 */ /* 0x000ea4000c1e9b00 */
[----:B--2---:R-:W-:Y:S02]  /*03b0*/  DSETP.GT.AND P0, PT, R10, R16, PT ;  /* 0x000000100a00722a */ /* 0x004fe40003f04000 */
[----:B------:R-:W2:-:S12]  /*03c0*/  LDG.E.64.CONSTANT R10, desc[UR4][R4.64+0x18] ;  /* 0x00001804040a7981 */ /* 0x000e98000c1e9b00 */
[----:B------:R-:W-:-:S05]  /*03d0*/  @P0 IADD3 R9, PT, PT, R7, -0x5, RZ ;  /* 0xfffffffb07090810 */ /* 0x000fca0007ffe0ff */
        /* <DEDUP_REMOVED lines=34> */
[----:B------:R-:W-:-:S05]  /*0600*/  @P0 IADD3 R9, PT, PT, R7, 0x2, RZ ;  /* 0x0000000207090810 */ /* 0x000fca0007ffe0ff */
        /* <DEDUP_REMOVED lines=22> */
[----:B--2---:R-:W-:-:S14]  /*0770*/  DSETP.GT.AND P0, PT, R10, R16, PT ;  /* 0x000000100a00722a */ /* 0x004fdc0003f04000 */
[----:B------:R-:W-:-:S04]  /*0780*/  @P0 VIADD R9, R7, 0x7 ;  /* 0x0000000707090836 */ /* 0x000fc80000000000 */
[----:B------:R-:W-:Y:S02]  /*0790*/  IMAD.WIDE R10, R9, 0x8, R2 ;  /* 0x00000008090a7825 */ /* 0x000fe400078e0202 */
[----:B------:R-:W2:Y:S04]  /*07a0*/  LDG.E.64.CONSTANT R2, desc[UR4][R4.64+0x78] ;  /* 0x0000780404027981 */ /* 0x000ea8000c1e9b00 */
[----:B------:R-:W2:Y:S01]  /*07b0*/  LDG.E.64.CONSTANT R10, desc[UR4][R10.64] ;  /* 0x000000040a0a7981 */ /* 0x000ea2000c1e9b00 */
[----:B------:R-:W-:-:S04]  /*07c0*/  IADD3 R8, PT, PT, R8, 0x10, RZ ;  /* 0x0000001008087810 */ /* 0x000fc80007ffe0ff */
[----:B------:R-:W-:Y:S01]  /*07d0*/  ISETP.NE.AND P1, PT, R8, RZ, PT ;  /* 0x000000ff0800720c */ /* 0x000fe20003f25270 */
[----:B--2---:R-:W-:-:S14]  /*07e0*/  DSETP.GT.AND P0, PT, R2, R10, PT ;  /* 0x0000000a0200722a */ /* 0x004fdc0003f04000 */
[C---:B------:R-:W-:Y:S01]  /*07f0*/  @P0 IADD3 R9, PT, PT, R7.reuse, 0x8, RZ ;  /* 0x0000000807090810 */ /* 0x040fe20007ffe0ff */
[----:B------:R-:W-:Y:S01]  /*0800*/  VIADD R7, R7, 0x10 ;  /* 0x0000001007077836 */ /* 0x000fe20000000000 */
[----:B------:R-:W-:Y:S06]  /*0810*/  @P1 BRA `(.L_x_46) ;  /* 0xfffffff800a41947 */ /* 0x000fec000383ffff */
[----:B------:R-:W-:Y:S05]  /*0820*/  BSYNC.RECONVERGENT B1 ;  /* 0x0000000000017941 */ /* 0x000fea0003800200 */
.L_x_45:
[----:B------:R-:W-:-:S07]  /*0830*/  IADD3 R2, PT, PT, R7, -0x7, RZ ;  /* 0xfffffff907027810 */ /* 0x000fce0007ffe0ff */
.L_x_44:
[----:B------:R-:W-:Y:S05]  /*0840*/  BSYNC.RECONVERGENT B0 ;  /* 0x0000000000007941 */ /* 0x000fea0003800200 */
.L_x_43:
[----:B------:R-:W-:Y:S01]  /*0850*/  ISETP.NE.AND P0, PT, R18, RZ, PT ;  /* 0x000000ff1200720c */ /* 0x000fe20003f05270 */
[----:B------:R-:W-:-:S12]  /*0860*/  BSSY.RECONVERGENT B0, `(.L_x_42) ;  /* 0x000005f000007945 */ /* 0x000fd80003800200 */
[----:B------:R-:W-:Y:S05]  /*0870*/  @!P0 BRA `(.L_x_47) ;  /* 0x0000000400748947 */ /* 0x000fea0003800000 */
[----:B------:R-:W-:Y:S01]  /*0880*/  ISETP.GE.U32.AND P1, PT, R18, 0x8, PT ;  /* 0x000000081200780c */ /* 0x000fe20003f26070 */
[----:B------:R-:W-:Y:S01]  /*0890*/  BSSY.RECONVERGENT B1, `(.L_x_48) ;  /* 0x000002f000017945 */ /* 0x000fe20003800200 */
[----:B------:R-:W-:-:S04]  /*08a0*/  LOP3.LUT R7, R6, 0x7, RZ, 0xc0, !PT ;  /* 0x0000000706077812 */ /* 0x000fc800078ec0ff */
[----:B------:R-:W-:-:S07]  /*08b0*/  ISETP.NE.AND P0, PT, R7, RZ, PT ;  /* 0x000000ff0700720c */ /* 0x000fce0003f05270 */
[----:B------:R-:W-:Y:S06]  /*08c0*/  @!P1 BRA `(.L_x_49) ;  /* 0x0000000000ac9947 */ /* 0x000fec0003800000 */
[----:B------:R-:W0:Y:S02]  /*08d0*/  LDC.64 R10, c[0x0][0x398] ;  /* 0x0000e600ff0a7b82 */ /* 0x000e240000000a00 */
        /* <DEDUP_REMOVED lines=38> */
[----:B------:R-:W2:Y:S02]  /*0b40*/  LDG.E.64.CONSTANT R12, desc[UR4][R12.64] ;  /* 0x000000040c0c7981 */ /* 0x000ea4000c1e9b00 */
[----:B--2---:R-:W-:-:S14]  /*0b50*/  DSETP.GT.AND P1, PT, R10, R12, PT ;  /* 0x0000000c0a00722a */ /* 0x004fdc0003f24000 */
[C---:B------:R-:W-:Y:S02]  /*0b60*/  @P1 IADD3 R9, PT, PT, R2.reuse, 0x7, RZ ;  /* 0x0000000702091810 */ /* 0x040fe40007ffe0ff */
[----:B------:R-:W-:-:S07]  /*0b70*/  IADD3 R2, PT, PT, R2, 0x8, RZ ;  /* 0x0000000802027810 */ /* 0x000fce0007ffe0ff */
.L_x_49:
[----:B------:R-:W-:Y:S05]  /*0b80*/  BSYNC.RECONVERGENT B1 ;  /* 0x0000000000017941 */ /* 0x000fea0003800200 */
.L_x_48:
        /* <DEDUP_REMOVED lines=8> */
[----:B------:R-:W-:Y:S02]  /*0c10*/  IMAD.WIDE R4, R2, 0x8, R6 ;  /* 0x0000000802047825 */ /* 0x000fe400078e0206 */
[----:B------:R-:W2:Y:S04]  /*0c20*/  LDG.E.64.CONSTANT R12, desc[UR4][R12.64] ;  /* 0x000000040c0c7981 */ /* 0x000ea8000c1e9b00 */
[----:B------:R-:W2:Y:S02]  /*0c30*/  LDG.E.64.CONSTANT R10, desc[UR4][R4.64] ;  /* 0x00000004040a7981 */ /* 0x000ea4000c1e9b00 */
[----:B--2---:R-:W-:-:S06]  /*0c40*/  DSETP.GT.AND P1, PT, R10, R12, PT ;  /* 0x0000000c0a00722a */ /* 0x004fcc0003f24000 */
[----:B------:R-:W-:Y:S02]  /*0c50*/  SEL R17, R2, R9, P1 ;  /* 0x0000000902117207 */ /* 0x000fe40000800000 */
[----:B------:R-:W2:Y:S03]  /*0c60*/  LDG.E.64.CONSTANT R8, desc[UR4][R4.64+0x8] ;  /* 0x0000080404087981 */ /* 0x000ea6000c1e9b00 */
        /* <DEDUP_REMOVED lines=14> */
[----:B------:R-:W-:Y:S02]  /*0d50*/  IADD3 R2, PT, PT, R2, 0x4, RZ ;  /* 0x0000000402027810 */ /* 0x000fe40007ffe0ff */
[----:B------:R-:W-:-:S07]  /*0d60*/  MOV R9, R17 ;  /* 0x0000001100097202 */ /* 0x000fce0000000f00 */
.L_x_51:
[----:B------:R-:W-:Y:S05]  /*0d70*/  BSYNC.RECONVERGENT B1 ;  /* 0x0000000000017941 */ /* 0x000fea0003800200 */
.L_x_50:
[----:B------:R-:W-:Y:S05]  /*0d80*/  @!P0 BRA `(.L_x_47) ;  /* 0x0000000000308947 */ /* 0x000fea0003800000 */
[----:B------:R-:W0:Y:S01]  /*0d90*/  LDC.64 R6, c[0x0][0x398] ;  /* 0x0000e600ff067b82 */ /* 0x000e220000000a00 */
[----:B------:R-:W-:-:S07]  /*0da0*/  IMAD.MOV R3, RZ, RZ, -R3 ;  /* 0x000000ffff037224 */ /* 0x000fce00078e0a03 */
.L_x_52:
[----:B0-----:R-:W-:-:S04]  /*0db0*/  IMAD.WIDE R4, R2, 0x8, R6 ;  /* 0x0000000802047825 */ /* 0x001fc800078e0206 */
[----:B------:R-:W-:Y:S02]  /*0dc0*/  IMAD.WIDE R10, R9, 0x8, R6 ;  /* 0x00000008090a7825 */ /* 0x000fe400078e0206 */
[----:B------:R-:W2:Y:S04]  /*0dd0*/  LDG.E.64.CONSTANT R4, desc[UR4][R4.64] ;  /* 0x0000000404047981 */ /* 0x000ea8000c1e9b00 */
[----:B------:R-:W2:Y:S01]  /*0de0*/  LDG.E.64.CONSTANT R10, desc[UR4][R10.64] ;  /* 0x000000040a0a7981 */ /* 0x000ea2000c1e9b00 */
[----:B------:R-:W-:-:S04]  /*0df0*/  IADD3 R3, PT, PT, R3, 0x1, RZ ;  /* 0x0000000103037810 */ /* 0x000fc80007ffe0ff */
[----:B------:R-:W-:Y:S01]  /*0e00*/  ISETP.NE.AND P1, PT, R3, RZ, PT ;  /* 0x000000ff0300720c */ /* 0x000fe20003f25270 */
[----:B--2---:R-:W-:-:S06]  /*0e10*/  DSETP.GT.AND P0, PT, R4, R10, PT ;  /* 0x0000000a0400722a */ /* 0x004fcc0003f04000 */
[C---:B------:R-:W-:Y:S02]  /*0e20*/  SEL R9, R2.reuse, R9, P0 ;  /* 0x0000000902097207 */ /* 0x040fe40000000000 */
[----:B------:R-:W-:-:S04]  /*0e30*/  IADD3 R2, PT, PT, R2, 0x1, RZ ;  /* 0x0000000102027810 */ /* 0x000fc80007ffe0ff */
[----:B------:R-:W-:Y:S05]  /*0e40*/  @P1 BRA `(.L_x_52) ;  /* 0xfffffffc00d81947 */ /* 0x000fea000383ffff */
.L_x_47:
[----:B------:R-:W-:Y:S05]  /*0e50*/  BSYNC.RECONVERGENT B0 ;  /* 0x0000000000007941 */ /* 0x000fea0003800200 */
.L_x_42:
[----:B------:R-:W0:Y:S08]  /*0e60*/  LDC.64 R2, c[0x0][0x390] ;  /* 0x0000e400ff027b82 */ /* 0x000e300000000a00 */
[----:B------:R-:W1:Y:S01]  /*0e70*/  LDC.64 R6, c[0x0][0x388] ;  /* 0x0000e200ff067b82 */ /* 0x000e620000000a00 */
[----:B0-----:R-:W-:-:S06]  /*0e80*/  IMAD.WIDE R2, R9, 0x8, R2 ;  /* 0x0000000809027825 */ /* 0x001fcc00078e0202 */
[----:B------:R-:W2:Y:S01]  /*0e90*/  LDG.E.64.CONSTANT R2, desc[UR4][R2.64] ;  /* 0x0000000402027981 */ /* 0x000ea2000c1e9b00 */
[----:B------:R-:W-:Y:S01]  /*0ea0*/  UMOV UR6, 0xcccccccd ;  /* 0xcccccccd00067882 */ /* 0x000fe20000000000 */
[----:B------:R-:W-:Y:S01]  /*0eb0*/  UMOV UR7, 0x3feccccc ;  /* 0x3feccccc00077882 */ /* 0x000fe20000000000 */
[----:B-1----:R-:W-:Y:S01]  /*0ec0*/  IMAD.WIDE R6, R0, 0x8, R6 ;  /* 0x0000000800067825 */ /* 0x002fe200078e0206 */
[----:B------:R-:W-:Y:S01]  /*0ed0*/  MOV R4, RZ ;  /* 0x000000ff00047202 */ /* 0x000fe20000000f00 */
[----:B--2---:R-:W-:-:S06]  /*0ee0*/  DSETP.GT.AND P0, PT, R2, UR6, PT ;  /* 0x0000000602007e2a */ /* 0x004fcc000bf04000 */
[----:B------:R-:W-:-:S05]  /*0ef0*/  FSEL R5, RZ, 1.875, !P0 ;  /* 0x3ff00000ff057808 */ /* 0x000fca0004000000 */
[----:B------:R-:W-:Y:S01]  /*0f00*/  STG.E.64 desc[UR4][R6.64], R4 ;  /* 0x0000000406007986 */ /* 0x000fe2000c101b04 */
[----:B------:R-:W-:Y:S05]  /*0f10*/  EXIT ;  /* 0x000000000000794d */ /* 0x000fea0003800000 */
.L_x_53:
        /* <DEDUP_REMOVED lines=14> */
.L_x_79:


//--------------------- .text.UpdateSGDOptimizer  --------------------------
	.section	.text.UpdateSGDOptimizer,"ax",@progbits
	.align	128
        .global         UpdateSGDOptimizer
        .type           UpdateSGDOptimizer,@function
        .size           UpdateSGDOptimizer,(.L_x_80 - UpdateSGDOptimizer)
        .other          UpdateSGDOptimizer,@"STO_CUDA_ENTRY STV_DEFAULT"
UpdateSGDOptimizer:
.text.UpdateSGDOptimizer:
        /* <DEDUP_REMOVED lines=8> */
[----:B------:R-:W0:Y:S01]  /*0080*/  LDCU.U8 UR4, c[0x0][0x3a0] ;  /* 0x00007400ff0477ac */ /* 0x000e220008000000 */
[----:B------:R-:W1:Y:S01]  /*0090*/  LDC.64 R4, c[0x0][0x3a8] ;  /* 0x0000ea00ff047b82 */ /* 0x000e620000000a00 */
[----:B------:R-:W2:Y:S01]  /*00a0*/  LDCU UR5, c[0x0][0x370] ;  /* 0x00006e00ff0577ac */ /* 0x000ea20008000800 */
[----:B------:R-:W3:Y:S06]  /*00b0*/  LDCU.64 UR6, c[0x0][0x358] ;  /* 0x00006b00ff0677ac */ /* 0x000eec0008000a00 */
[----:B------:R-:W4:Y:S01]  /*00c0*/  LDC.64 R10, c[0x0][0x3a8] ;  /* 0x0000ea00ff0a7b82 */ /* 0x000f220000000a00 */
[----:B------:R-:W1:Y:S01]  /*00d0*/  LDCU.64 UR10, c[0x0][0x388] ;  /* 0x00007100ff0a77ac */ /* 0x000e620008000a00 */
[----:B------:R-:W1:Y:S06]  /*00e0*/  LDCU.64 UR14, c[0x0][0x388] ;  /* 0x00007100ff0e77ac */ /* 0x000e6c0008000a00 */
[----:B------:R-:W1:Y:S01]  /*00f0*/  LDC.64 R6, c[0x0][0x3b0] ;  /* 0x0000ec00ff067b82 */ /* 0x000e620000000a00 */
[----:B0-----:R-:W-:Y:S01]  /*0100*/  UPRMT UR4, UR4, 0x8880, URZ ;  /* 0x0000888004047896 */ /* 0x001fe200080000ff */
[----:B--2---:R-:W-:Y:S01]  /*0110*/  IMAD R0, R0, UR5, RZ ;  /* 0x0000000500007c24 */ /* 0x004fe2000f8e02ff */
[----:B------:R-:W0:Y:S05]  /*0120*/  LDCU.64 UR12, c[0x0][0x390] ;  /* 0x00007200ff0c77ac */ /* 0x000e2a0008000a00 */
[----:B------:R-:W2:Y:S01]  /*0130*/  LDC.64 R8, c[0x0][0x3b8] ;  /* 0x0000ee00ff087b82 */ /* 0x000ea20000000a00 */
[----:B------:R-:W-:Y:S01]  /*0140*/  UISETP.NE.AND UP0, UPT, UR4, URZ, UPT ;  /* 0x000000ff0400728c */ /* 0x000fe2000bf05270 */
[----:B------:R-:W0:Y:S06]  /*0150*/  LDCU.64 UR16, c[0x0][0x390] ;  /* 0x00007200ff1077ac */ /* 0x000e2c0008000a00 */
[----:B------:R-:W0:Y:S08]  /*0160*/  LDC.64 R12, c[0x0][0x3b0] ;  /* 0x0000ec00ff0c7b82 */ /* 0x000e300000000a00 */
[----:B------:R-:W0:Y:S01]  /*0170*/  LDC.64 R14, c[0x0][0x3b8] ;  /* 0x0000ee00ff0e7b82 */ /* 0x000e220000000a00 */
[----:B---3--:R-:W-:Y:S05]  /*0180*/  BRA.U !UP0, `(.L_x_54) ;  /* 0x0000000108407547 */ /* 0x008fea000b800000 */
.L_x_55:
[----:B-1--4-:R-:W-:-:S06]  /*0190*/  IMAD.WIDE R10, R3, 0x8, R4 ;  /* 0x00000008030a7825 */ /* 0x012fcc00078e0204 */
[----:B---3--:R-:W3:Y:S01]  /*01a0*/  LDG.E.64.CONSTANT R10, desc[UR6][R10.64] ;  /* 0x000000060a0a7981 */ /* 0x008ee2000c1e9b00 */
[----:B0-2---:R-:W-:-:S05]  /*01b0*/  IMAD.WIDE R12, R3, 0x8, R8 ;  /* 0x00000008030c7825 */ /* 0x005fca00078e0208 */
[----:B------:R-:W2:Y:S01]  /*01c0*/  LDG.E.64 R14, desc[UR6][R12.64] ;  /* 0x000000060c0e7981 */ /* 0x000ea2000c1e1b00 */
[----:B------:R-:W-:Y:S01]  /*01d0*/  IMAD.WIDE R18, R3, 0x8, R6 ;  /* 0x0000000803127825 */ /* 0x000fe200078e0206 */
[----:B---3--:R-:W-:-:S08]  /*01e0*/  DMUL R16, R10, UR10 ;  /* 0x0000000a0a107c28 */ /* 0x008fd00008000000 */
[----:B--2---:R-:W-:-:S07]  /*01f0*/  DFMA R14, R14, UR12, -R16 ;  /* 0x0000000c0e0e7c2b */ /* 0x004fce0008000810 */
[----:B------:R3:W-:Y:S04]  /*0200*/  STG.E.64 desc[UR6][R12.64], R14 ;  /* 0x0000000e0c007986 */ /* 0x0007e8000c101b06 */
[----:B------:R-:W2:Y:S01]  /*0210*/  LDG.E.64 R20, desc[UR6][R18.64] ;  /* 0x0000000612147981 */ /* 0x000ea2000c1e1b00 */
[----:B------:R-:W-:Y:S01]  /*0220*/  DFMA R16, R14, UR12, -R16 ;  /* 0x0000000c0e107c2b */ /* 0x000fe20008000810 */
[----:B------:R-:W-:-:S04]  /*0230*/  IADD3 R3, PT, PT, R0, R3, RZ ;  /* 0x0000000300037210 */ /* 0x000fc80007ffe0ff */
[----:B------:R-:W-:-:S03]  /*0240*/  ISETP.GE.AND P0, PT, R3, UR8, PT ;  /* 0x0000000803007c0c */ /* 0x000fc6000bf06270 */
[----:B--2---:R-:W-:-:S07]  /*0250*/  DADD R16, R16, R20 ;  /* 0x0000000010107229 */ /* 0x004fce0000000014 */
[----:B------:R3:W-:Y:S03]  /*0260*/  STG.E.64 desc[UR6][R18.64], R16 ;  /* 0x0000001012007986 */ /* 0x0007e6000c101b06 */
[----:B------:R-:W-:Y:S05]  /*0270*/  @!P0 BRA `(.L_x_55) ;  /* 0xfffffffc00c48947 */ /* 0x000fea000383ffff */
[----:B------:R-:W-:Y:S05]  /*0280*/  EXIT ;  /* 0x000000000000794d */ /* 0x000fea0003800000 */
.L_x_54:
[----:B--2-4-:R-:W-:-:S06]  /*0290*/  IMAD.WIDE R8, R3, 0x8, R10 ;  /* 0x0000000803087825 */ /* 0x014fcc00078e020a */
[----:B------:R-:W2:Y:S01]  /*02a0*/  LDG.E.64.CONSTANT R8, desc[UR6][R8.64] ;  /* 0x0000000608087981 */ /* 0x000ea2000c1e9b00 */
[----:B0--3--:R-:W-:-:S05]  /*02b0*/  IMAD.WIDE R16, R3, 0x8, R14 ;  /* 0x0000000803107825 */ /* 0x009fca00078e020e */
[----:B-1----:R-:W3:Y:S01]  /*02c0*/  LDG.E.64 R4, desc[UR6][R16.64] ;  /* 0x0000000610047981 */ /* 0x002ee2000c1e1b00 */
[----:B------:R-:W-:Y:S01]  /*02d0*/  IMAD.WIDE R18, R3, 0x8, R12 ;  /* 0x0000000803127825 */ /* 0x000fe200078e020c */
[----:B--2---:R-:W-:-:S08]  /*02e0*/  DMUL R6, R8, UR14 ;  /* 0x0000000e08067c28 */ /* 0x004fd00008000000 */
[----:B---3--:R-:W-:-:S07]  /*02f0*/  DFMA R4, R4, UR16, -R6 ;  /* 0x0000001004047c2b */ /* 0x008fce0008000806 */
[----:B------:R3:W-:Y:S04]  /*0300*/  STG.E.64 desc[UR6][R16.64], R4 ;  /* 0x0000000410007986 */ /* 0x0007e8000c101b06 */
[----:B------:R-:W2:Y:S01]  /*0310*/  LDG.E.64 R6, desc[UR6][R18.64] ;  /* 0x0000000612067981 */ /* 0x000ea2000c1e1b00 */
[----:B------:R-:W-:-:S04]  /*0320*/  IADD3 R3, PT, PT, R0, R3, RZ ;  /* 0x0000000300037210 */ /* 0x000fc80007ffe0ff */
[----:B------:R-:W-:Y:S01]  /*0330*/  ISETP.GE.AND P0, PT, R3, UR8, PT ;  /* 0x0000000803007c0c */ /* 0x000fe2000bf06270 */
[----:B--2---:R-:W-:-:S07]  /*0340*/  DADD R6, R4, R6 ;  /* 0x0000000004067229 */ /* 0x004fce0000000006 */
[----:B------:R3:W-:Y:S05]  /*0350*/  STG.E.64 desc[UR6][R18.64], R6 ;  /* 0x0000000612007986 */ /* 0x0007ea000c101b06 */
[----:B------:R-:W-:Y:S05]  /*0360*/  @!P0 BRA `(.L_x_54) ;  /* 0xfffffffc00c88947 */ /* 0x000fea000383ffff */
[----:B------:R-:W-:Y:S05]  /*0370*/  EXIT ;  /* 0x000000000000794d */ /* 0x000fea0003800000 */
.L_x_56:
        /* <DEDUP_REMOVED lines=16> */
.L_x_80:


//--------------------- .text.UpdateAdamOptimizer --------------------------
	.section	.text.UpdateAdamOptimizer,"ax",@progbits
	.align	128
        .global         UpdateAdamOptimizer
        .type           UpdateAdamOptimizer,@function
        .size           UpdateAdamOptimizer,(.L_x_76 - UpdateAdamOptimizer)
        .other          UpdateAdamOptimizer,@"STO_CUDA_ENTRY STV_DEFAULT"
UpdateAdamOptimizer:
.text.UpdateAdamOptimizer:
        /* <DEDUP_REMOVED lines=8> */
[----:B------:R-:W0:Y:S01]  /*0080*/  LDC.64 R14, c[0x0][0x388] ;  /* 0x0000e200ff0e7b82 */ /* 0x000e220000000a00 */
[----:B------:R-:W1:Y:S01]  /*0090*/  LDCU UR4, c[0x0][0x370] ;  /* 0x00006e00ff0477ac */ /* 0x000e620008000800 */
[----:B------:R-:W2:Y:S06]  /*00a0*/  LDCU.64 UR6, c[0x0][0x358] ;  /* 0x00006b00ff0677ac */ /* 0x000eac0008000a00 */
[----:B------:R-:W3:Y:S01]  /*00b0*/  LDC.64 R12, c[0x0][0x390] ;  /* 0x0000e400ff0c7b82 */ /* 0x000ee20000000a00 */
[----:B------:R-:W4:Y:S01]  /*00c0*/  LDCU.64 UR10, c[0x0][0x388] ;  /* 0x00007100ff0a77ac */ /* 0x000f220008000a00 */
[----:B------:R-:W0:Y:S06]  /*00d0*/  LDCU.64 UR12, c[0x0][0x390] ;  /* 0x00007200ff0c77ac */ /* 0x000e2c0008000a00 */
[----:B------:R-:W2:Y:S01]  /*00e0*/  LDC.64 R24, c[0x0][0x3b8] ;  /* 0x0000ee00ff187b82 */ /* 0x000ea20000000a00 */
[----:B------:R-:W0:Y:S01]  /*00f0*/  LDCU UR5, c[0x0][0x380] ;  /* 0x00007000ff0577ac */ /* 0x000e220008000800 */
[----:B-1----:R-:W-:Y:S01]  /*0100*/  IMAD R3, R3, UR4, RZ ;  /* 0x0000000403037c24 */ /* 0x002fe2000f8e02ff */
[----:B------:R-:W1:Y:S05]  /*0110*/  LDCU.64 UR8, c[0x0][0x398] ;  /* 0x00007300ff0877ac */ /* 0x000e6a0008000a00 */
[----:B------:R-:W1:Y:S01]  /*0120*/  LDC.64 R22, c[0x0][0x3c0] ;  /* 0x0000f000ff167b82 */ /* 0x000e620000000a00 */
[----:B0-----:R-:W-:-:S07]  /*0130*/  DADD R14, -R14, 1 ;  /* 0x3ff000000e0e7429 */ /* 0x001fce0000000100 */
[----:B------:R-:W0:Y:S01]  /*0140*/  LDC.64 R20, c[0x0][0x3b0] ;  /* 0x0000ec00ff147b82 */ /* 0x000e220000000a00 */
[----:B---3--:R-:W-:-:S07]  /*0150*/  DADD R12, -R12, 1 ;  /* 0x3ff000000c0c7429 */ /* 0x008fce0000000100 */
[----:B------:R-:W3:Y:S08]  /*0160*/  LDC.64 R18, c[0x0][0x3a0] ;  /* 0x0000e800ff127b82 */ /* 0x000ef00000000a00 */
[----:B--2-4-:R-:W0:Y:S02]  /*0170*/  LDC.64 R16, c[0x0][0x3a8] ;  /* 0x0000ea00ff107b82 */ /* 0x014e240000000a00 */
.L_x_61:
[----:B------:R-:W-:-:S05]  /*0180*/  IMAD.WIDE R6, R2, 0x8, R24 ;  /* 0x0000000802067825 */ /* 0x000fca00078e0218 */
[----:B--2---:R-:W2:Y:S01]  /*0190*/  LDG.E.64 R8, desc[UR6][R6.64] ;  /* 0x0000000606087981 */ /* 0x004ea2000c1e1b00 */
[----:B0-----:R-:W-:-:S06]  /*01a0*/  IMAD.WIDE R4, R2, 0x8, R16 ;  /* 0x0000000802047825 */ /* 0x001fcc00078e0210 */
[----:B------:R-:W4:Y:S01]  /*01b0*/  LDG.E.64.CONSTANT R4, desc[UR6][R4.64] ;  /* 0x0000000604047981 */ /* 0x000f22000c1e9b00 */
[----:B-1----:R-:W-:Y:S01]  /*01c0*/  IMAD.WIDE R34, R2, 0x8, R22 ;  /* 0x0000000802227825 */ /* 0x002fe200078e0216 */
[----:B--2---:R-:W-:-:S08]  /*01d0*/  DMUL R8, R8, UR10 ;  /* 0x0000000a08087c28 */ /* 0x004fd00008000000 */
[----:B----4-:R-:W-:-:S07]  /*01e0*/  DFMA R28, R14, R4, R8 ;  /* 0x000000040e1c722b */ /* 0x010fce0000000008 */
[----:B------:R3:W-:Y:S04]  /*01f0*/  STG.E.64 desc[UR6][R6.64], R28 ;  /* 0x0000001c06007986 */ /* 0x0007e8000c101b06 */
[----:B------:R-:W2:Y:S01]  /*0200*/  LDG.E.64 R8, desc[UR6][R34.64] ;  /* 0x0000000622087981 */ /* 0x000ea2000c1e1b00 */
[----:B------:R-:W-:Y:S01]  /*0210*/  DMUL R32, R12, R4 ;  /* 0x000000040c207228 */ /* 0x000fe20000000000 */
[----:B------:R-:W-:Y:S01]  /*0220*/  IMAD.MOV.U32 R26, RZ, RZ, 0x0 ;  /* 0x00000000ff1a7424 */ /* 0x000fe200078e00ff */
[----:B------:R-:W-:Y:S01]  /*0230*/  BSSY.RECONVERGENT B0, `(.L_x_57) ;  /* 0x0000019000007945 */ /* 0x000fe20003800200 */
[----:B------:R-:W-:Y:S01]  /*0240*/  IMAD.MOV.U32 R27, RZ, RZ, 0x3fd80000 ;  /* 0x3fd80000ff1b7424 */ /* 0x000fe200078e00ff */
[----:B---3--:R-:W-:Y:S02]  /*0250*/  DMUL R28, R28, R18 ;  /* 0x000000121c1c7228 */ /* 0x008fe40000000000 */
[----:B--2---:R-:W-:-:S08]  /*0260*/  DMUL R8, R8, UR12 ;  /* 0x0000000c08087c28 */ /* 0x004fd00008000000 */
[----:B------:R-:W-:-:S06]  /*0270*/  DFMA R32, R4, R32, R8 ;  /* 0x000000200420722b */ /* 0x000fcc0000000008 */
[----:B------:R-:W0:Y:S01]  /*0280*/  MUFU.RSQ64H R31, R33 ;  /* 0x00000021001f7308 */ /* 0x000e220000001c00 */
[----:B------:R1:W-:Y:S03]  /*0290*/  STG.E.64 desc[UR6][R34.64], R32 ;  /* 0x0000002022007986 */ /* 0x0003e6000c101b06 */
[----:B------:R-:W-:-:S05]  /*02a0*/  VIADD R30, R33, 0xfcb00000 ;  /* 0xfcb00000211e7836 */ /* 0x000fca0000000000 */
[----:B------:R-:W-:Y:S01]  /*02b0*/  ISETP.GE.U32.AND P0, PT, R30, 0x7ca00000, PT ;  /* 0x7ca000001e00780c */ /* 0x000fe20003f06070 */
[----:B0-----:R-:W-:-:S08]  /*02c0*/  DMUL R4, R30, R30 ;  /* 0x0000001e1e047228 */ /* 0x001fd00000000000 */
[----:B------:R-:W-:-:S08]  /*02d0*/  DFMA R4, R32, -R4, 1 ;  /* 0x3ff000002004742b */ /* 0x000fd00000000804 */
[----:B------:R-:W-:Y:S02]  /*02e0*/  DFMA R26, R4, R26, 0.5 ;  /* 0x3fe00000041a742b */ /* 0x000fe4000000001a */
[----:B------:R-:W-:-:S08]  /*02f0*/  DMUL R4, R30, R4 ;  /* 0x000000041e047228 */ /* 0x000fd00000000000 */
[----:B------:R-:W-:Y:S01]  /*0300*/  DFMA R26, R26, R4, R30 ;  /* 0x000000041a1a722b */ /* 0x000fe2000000001e */
[--C-:B------:R-:W-:Y:S02]  /*0310*/  IMAD.MOV.U32 R4, RZ, RZ, R2.reuse ;  /* 0x000000ffff047224 */ /* 0x100fe400078e0002 */
[----:B------:R-:W-:-:S05]  /*0320*/  IMAD.IADD R2, R3, 0x1, R2 ;  /* 0x0000000103027824 */ /* 0x000fca00078e0202 */
[----:B------:R-:W-:Y:S01]  /*0330*/  DMUL R10, R32, R26 ;  /* 0x0000001a200a7228 */ /* 0x000fe20000000000 */
[----:B------:R-:W-:Y:S01]  /*0340*/  ISETP.GE.AND P1, PT, R2, UR5, PT ;  /* 0x0000000502007c0c */ /* 0x000fe2000bf26270 */
[----:B------:R-:W-:Y:S02]  /*0350*/  VIADD R7, R27, 0xfff00000 ;  /* 0xfff000001b077836 */ /* 0x000fe40000000000 */
[----:B------:R-:W-:-:S04]  /*0360*/  IMAD.MOV.U32 R6, RZ, RZ, R26 ;  /* 0x000000ffff067224 */ /* 0x000fc800078e001a */
[----:B------:R-:W-:-:S08]  /*0370*/  DFMA R8, R10, -R10, R32 ;  /* 0x8000000a0a08722b */ /* 0x000fd00000000020 */
[----:B------:R-:W-:Y:S01]  /*0380*/  DFMA R36, R8, R6, R10 ;  /* 0x000000060824722b */ /* 0x000fe2000000000a */
[----:B-1----:R-:W-:Y:S10]  /*0390*/  @!P0 BRA `(.L_x_58) ;  /* 0x0000000000088947 */ /* 0x002ff40003800000 */
[----:B------:R-:W-:-:S07]  /*03a0*/  MOV R0, 0x3c0 ;  /* 0x000003c000007802 */ /* 0x000fce0000000f00 */
[----:B------:R-:W-:Y:S05]  /*03b0*/  CALL.REL.NOINC `($__internal_2_$__cuda_sm20_dsqrt_rn_f64_mediumpath_v1) ;  /* 0x0000000400ec7944 */ /* 0x000fea0003c00000 */
.L_x_58:
[----:B------:R-:W-:Y:S05]  /*03c0*/  BSYNC.RECONVERGENT B0 ;  /* 0x0000000000007941 */ /* 0x000fea0003800200 */
.L_x_57:
[----:B------:R-:W-:Y:S01]  /*03d0*/  DADD R36, R36, UR8 ;  /* 0x0000000824247e29 */ /* 0x000fe20008000000 */
[----:B------:R-:W-:Y:S01]  /*03e0*/  IMAD.MOV.U32 R6, RZ, RZ, 0x1 ;  /* 0x00000001ff067424 */ /* 0x000fe200078e00ff */
[----:B------:R-:W-:Y:S01]  /*03f0*/  FSETP.GEU.AND P2, PT, |R29|, 6.5827683646048100446e-37, PT ;  /* 0x036000001d00780b */ /* 0x000fe20003f4e200 */
[----:B------:R-:W-:Y:S03]  /*0400*/  BSSY.RECONVERGENT B0, `(.L_x_59) ;  /* 0x0000011000007945 */ /* 0x000fe60003800200 */
[----:B------:R-:W0:Y:S02]  /*0410*/  MUFU.RCP64H R7, R37 ;  /* 0x0000002500077308 */ /* 0x000e240000001800 */
[----:B0-----:R-:W-:-:S08]  /*0420*/  DFMA R8, -R36, R6, 1 ;  /* 0x3ff000002408742b */ /* 0x001fd00000000106 */
[----:B------:R-:W-:-:S08]  /*0430*/  DFMA R8, R8, R8, R8 ;  /* 0x000000080808722b */ /* 0x000fd00000000008 */
[----:B------:R-:W-:-:S08]  /*0440*/  DFMA R8, R6, R8, R6 ;  /* 0x000000080608722b */ /* 0x000fd00000000006 */
[----:B------:R-:W-:-:S08]  /*0450*/  DFMA R6, -R36, R8, 1 ;  /* 0x3ff000002406742b */ /* 0x000fd00000000108 */
[----:B------:R-:W-:-:S08]  /*0460*/  DFMA R6, R8, R6, R8 ;  /* 0x000000060806722b */ /* 0x000fd00000000008 */
[----:B------:R-:W-:-:S08]  /*0470*/  DMUL R8, R28, R6 ;  /* 0x000000061c087228 */ /* 0x000fd00000000000 */
[----:B------:R-:W-:-:S08]  /*0480*/  DFMA R10, -R36, R8, R28 ;  /* 0x00000008240a722b */ /* 0x000fd0000000011c */
[----:B------:R-:W-:-:S10]  /*0490*/  DFMA R6, R6, R10, R8 ;  /* 0x0000000a0606722b */ /* 0x000fd40000000008 */
[----:B------:R-:W-:-:S05]  /*04a0*/  FFMA R0, RZ, R37, R7 ;  /* 0x00000025ff007223 */ /* 0x000fca0000000007 */
[----:B------:R-:W-:-:S13]  /*04b0*/  FSETP.GT.AND P0, PT, |R0|, 1.469367938527859385e-39, PT ;  /* 0x001000000000780b */ /* 0x000fda0003f04200 */
[----:B------:R-:W-:Y:S05]  /*04c0*/  @P0 BRA P2, `(.L_x_60) ;  /* 0x0000000000100947 */ /* 0x000fea0001000000 */
[----:B------:R-:W-:-:S07]  /*04d0*/  MOV R0, 0x4f0 ;  /* 0x000004f000007802 */ /* 0x000fce0000000f00 */
[----:B------:R-:W-:Y:S05]  /*04e0*/  CALL.REL.NOINC `($__internal_1_$__cuda_sm20_div_rn_f64_full) ;  /* 0x0000000000247944 */ /* 0x000fea0003c00000 */
[----:B------:R-:W-:Y:S02]  /*04f0*/  IMAD.MOV.U32 R6, RZ, RZ, R28 ;  /* 0x000000ffff067224 */ /* 0x000fe400078e001c */
[----:B------:R-:W-:-:S07]  /*0500*/  IMAD.MOV.U32 R7, RZ, RZ, R29 ;  /* 0x000000ffff077224 */ /* 0x000fce00078e001d */
.L_x_60:
[----:B------:R-:W-:Y:S05]  /*0510*/  BSYNC.RECONVERGENT B0 ;  /* 0x0000000000007941 */ /* 0x000fea0003800200 */
.L_x_59:
[----:B------:R-:W-:-:S05]  /*0520*/  IMAD.WIDE R4, R4, 0x8, R20 ;  /* 0x0000000804047825 */ /* 0x000fca00078e0214 */
[----:B------:R-:W2:Y:S02]  /*0530*/  LDG.E.64 R8, desc[UR6][R4.64] ;  /* 0x0000000604087981 */ /* 0x000ea4000c1e1b00 */
[----:B--2---:R-:W-:-:S07]  /*0540*/  DADD R8, R8, -R6 ;  /* 0x0000000008087229 */ /* 0x004fce0000000806 */
[----:B------:R2:W-:Y:S01]  /*0550*/  STG.E.64 desc[UR6][R4.64], R8 ;  /* 0x0000000804007986 */ /* 0x0005e2000c101b06 */
[----:B------:R-:W-:Y:S05]  /*0560*/  @!P1 BRA `(.L_x_61) ;  /* 0xfffffffc00049947 */ /* 0x000fea000383ffff */
[----:B------:R-:W-:Y:S05]  /*0570*/  EXIT ;  /* 0x000000000000794d */ /* 0x000fea0003800000 */
        .weak           $__internal_1_$__cuda_sm20_div_rn_f64_full
        .type           $__internal_1_$__cuda_sm20_div_rn_f64_full,@function
        .size           $__internal_1_$__cuda_sm20_div_rn_f64_full,($__internal_2_$__cuda_sm20_dsqrt_rn_f64_mediumpath_v1 - $__internal_1_$__cuda_sm20_div_rn_f64_full)
$__internal_1_$__cuda_sm20_div_rn_f64_full:
[C---:B------:R-:W-:Y:S01]  /*0580*/  FSETP.GEU.AND P0, PT, |R37|.reuse, 1.469367938527859385e-39, PT ;  /* 0x001000002500780b */ /* 0x040fe20003f0e200 */
[----:B------:R-:W-:Y:S01]  /*0590*/  IMAD.MOV.U32 R9, RZ, RZ, R37 ;  /* 0x000000ffff097224 */ /* 0x000fe200078e0025 */
[----:B------:R-:W-:Y:S01]  /*05a0*/  LOP3.LUT R10, R37, 0x800fffff, RZ, 0xc0, !PT ;  /* 0x800fffff250a7812 */ /* 0x000fe200078ec0ff */
[----:B------:R-:W-:Y:S01]  /*05b0*/  IMAD.MOV.U32 R7, RZ, RZ, R29 ;  /* 0x000000ffff077224 */ /* 0x000fe200078e001d */
[----:B------:R-:W-:Y:S01]  /*05c0*/  MOV R8, R36 ;  /* 0x0000002400087202 */ /* 0x000fe20000000f00 */
[----:B------:R-:W-:Y:S01]  /*05d0*/  IMAD.MOV.U32 R26, RZ, RZ, 0x1 ;  /* 0x00000001ff1a7424 */ /* 0x000fe200078e00ff */
[----:B------:R-:W-:Y:S01]  /*05e0*/  LOP3.LUT R11, R10, 0x3ff00000, RZ, 0xfc, !PT ;  /* 0x3ff000000a0b7812 */ /* 0x000fe200078efcff */
[----:B------:R-:W-:Y:S01]  /*05f0*/  IMAD.MOV.U32 R10, RZ, RZ, R36 ;  /* 0x000000ffff0a7224 */ /* 0x000fe200078e0024 */
[C---:B------:R-:W-:Y:S01]  /*0600*/  FSETP.GEU.AND P3, PT, |R7|.reuse, 1.469367938527859385e-39, PT ;  /* 0x001000000700780b */ /* 0x040fe20003f6e200 */
[----:B------:R-:W-:Y:S01]  /*0610*/  IMAD.MOV.U32 R6, RZ, RZ, R28 ;  /* 0x000000ffff067224 */ /* 0x000fe200078e001c */
[----:B------:R-:W-:Y:S01]  /*0620*/  LOP3.LUT R5, R7, 0x7ff00000, RZ, 0xc0, !PT ;  /* 0x7ff0000007057812 */ /* 0x000fe200078ec0ff */
[----:B------:R-:W-:Y:S01]  /*0630*/  IMAD.MOV.U32 R34, RZ, RZ, 0x1ca00000 ;  /* 0x1ca00000ff227424 */ /* 0x000fe200078e00ff */
[----:B------:R-:W-:Y:S01]  /*0640*/  LOP3.LUT R36, R37, 0x7ff00000, RZ, 0xc0, !PT ;  /* 0x7ff0000025247812 */ /* 0x000fe200078ec0ff */
[----:B------:R-:W-:Y:S01]  /*0650*/  @!P0 DMUL R10, R8, 8.98846567431157953865e+307 ;  /* 0x7fe00000080a8828 */ /* 0x000fe20000000000 */
[----:B------:R-:W-:Y:S02]  /*0660*/  BSSY.RECONVERGENT B1, `(.L_x_62) ;  /* 0x000004d000017945 */ /* 0x000fe40003800200 */
[----:B------:R-:W-:-:S03]  /*0670*/  ISETP.GE.U32.AND P2, PT, R5, R36, PT ;  /* 0x000000240500720c */ /* 0x000fc60003f46070 */
[----:B------:R-:W0:Y:S02]  /*0680*/  MUFU.RCP64H R27, R11 ;  /* 0x0000000b001b7308 */ /* 0x000e240000001800 */
[----:B------:R-:W-:Y:S02]  /*0690*/  @!P3 LOP3.LUT R28, R9, 0x7ff00000, RZ, 0xc0, !PT ;  /* 0x7ff00000091cb812 */ /* 0x000fe400078ec0ff */
[----:B------:R-:W-:Y:S02]  /*06a0*/  @!P0 LOP3.LUT R36, R11, 0x7ff00000, RZ, 0xc0, !PT ;  /* 0x7ff000000b248812 */ /* 0x000fe400078ec0ff */
[----:B------:R-:W-:-:S04]  /*06b0*/  @!P3 ISETP.GE.U32.AND P4, PT, R5, R28, PT ;  /* 0x0000001c0500b20c */ /* 0x000fc80003f86070 */
[----:B------:R-:W-:-:S04]  /*06c0*/  @!P3 SEL R29, R34, 0x63400000, !P4 ;  /* 0x63400000221db807 */ /* 0x000fc80006000000 */
[----:B------:R-:W-:Y:S01]  /*06d0*/  @!P3 LOP3.LUT R32, R29, 0x80000000, R7, 0xf8, !PT ;  /* 0x800000001d20b812 */ /* 0x000fe200078ef807 */
[----:B0-----:R-:W-:-:S03]  /*06e0*/  DFMA R30, R26, -R10, 1 ;  /* 0x3ff000001a1e742b */ /* 0x001fc6000000080a */
[----:B------:R-:W-:Y:S01]  /*06f0*/  @!P3 LOP3.LUT R33, R32, 0x100000, RZ, 0xfc, !PT ;  /* 0x001000002021b812 */ /* 0x000fe200078efcff */
[----:B------:R-:W-:-:S04]  /*0700*/  @!P3 IMAD.MOV.U32 R32, RZ, RZ, RZ ;  /* 0x000000ffff20b224 */ /* 0x000fc800078e00ff */
        /* <DEDUP_REMOVED lines=11> */
[----:B------:R-:W-:Y:S02]  /*07c0*/  MOV R31, R5 ;  /* 0x00000005001f7202 */ /* 0x000fe40000000f00 */
[----:B------:R-:W-:-:S05]  /*07d0*/  @!P3 LOP3.LUT R31, R27, 0x7ff00000, RZ, 0xc0, !PT ;  /* 0x7ff000001b1fb812 */ /* 0x000fca00078ec0ff */
[----:B------:R-:W-:-:S05]  /*07e0*/  VIADD R28, R31, 0xffffffff ;  /* 0xffffffff1f1c7836 */ /* 0x000fca0000000000 */
[----:B------:R-:W-:Y:S01]  /*07f0*/  ISETP.GT.U32.AND P0, PT, R28, 0x7feffffe, PT ;  /* 0x7feffffe1c00780c */ /* 0x000fe20003f04070 */
[----:B------:R-:W-:-:S05]  /*0800*/  VIADD R28, R36, 0xffffffff ;  /* 0xffffffff241c7836 */ /* 0x000fca0000000000 */
[----:B------:R-:W-:-:S13]  /*0810*/  ISETP.GT.U32.OR P0, PT, R28, 0x7feffffe, P0 ;  /* 0x7feffffe1c00780c */ /* 0x000fda0000704470 */
[----:B------:R-:W-:Y:S05]  /*0820*/  @P0 BRA `(.L_x_63) ;  /* 0x00000000006c0947 */ /* 0x000fea0003800000 */
[----:B------:R-:W-:-:S04]  /*0830*/  LOP3.LUT R28, R9, 0x7ff00000, RZ, 0xc0, !PT ;  /* 0x7ff00000091c7812 */ /* 0x000fc800078ec0ff */
[CC--:B------:R-:W-:Y:S02]  /*0840*/  VIADDMNMX R6, R5.reuse, -R28.reuse, 0xb9600000, !PT ;  /* 0xb960000005067446 */ /* 0x0c0fe4000780091c */
[----:B------:R-:W-:Y:S02]  /*0850*/  ISETP.GE.U32.AND P0, PT, R5, R28, PT ;  /* 0x0000001c0500720c */ /* 0x000fe40003f06070 */
[----:B------:R-:W-:Y:S01]  /*0860*/  VIMNMX R5, PT, PT, R6, 0x46a00000, PT ;  /* 0x46a0000006057848 */ /* 0x000fe20003fe0100 */
[----:B------:R-:W-:Y:S01]  /*0870*/  IMAD.MOV.U32 R6, RZ, RZ, RZ ;  /* 0x000000ffff067224 */ /* 0x000fe200078e00ff */
[----:B------:R-:W-:-:S05]  /*0880*/  SEL R34, R34, 0x63400000, !P0 ;  /* 0x6340000022227807 */ /* 0x000fca0004000000 */
[----:B------:R-:W-:-:S04]  /*0890*/  IMAD.IADD R5, R5, 0x1, -R34 ;  /* 0x0000000105057824 */ /* 0x000fc800078e0a22 */
        /* <DEDUP_REMOVED lines=10> */
[----:B------:R-:W-:Y:S01]  /*0940*/  IMAD.MOV R7, RZ, RZ, -R5 ;  /* 0x000000ffff077224 */ /* 0x000fe200078e0a05 */
[----:B------:R-:W-:Y:S01]  /*0950*/  DMUL.RP R8, R32, R8 ;  /* 0x0000000820087228 */ /* 0x000fe20000008000 */
[----:B------:R-:W-:Y:S01]  /*0960*/  IMAD.MOV.U32 R6, RZ, RZ, RZ ;  /* 0x000000ffff067224 */ /* 0x000fe200078e00ff */
[----:B------:R-:W-:-:S05]  /*0970*/  IADD3 R5, PT, PT, -R5, -0x43300000, RZ ;  /* 0xbcd0000005057810 */ /* 0x000fca0007ffe1ff */
[----:B------:R-:W-:-:S03]  /*0980*/  DFMA R6, R28, -R6, R32 ;  /* 0x800000061c06722b */ /* 0x000fc60000000020 */
[----:B------:R-:W-:-:S07]  /*0990*/  LOP3.LUT R27, R9, R27, RZ, 0x3c, !PT ;  /* 0x0000001b091b7212 */ /* 0x000fce00078e3cff */
[----:B------:R-:W-:-:S04]  /*09a0*/  FSETP.NEU.AND P0, PT, |R7|, R5, PT ;  /* 0x000000050700720b */ /* 0x000fc80003f0d200 */
[----:B------:R-:W-:Y:S02]  /*09b0*/  FSEL R28, R8, R28, !P0 ;  /* 0x0000001c081c7208 */ /* 0x000fe40004000000 */
[----:B------:R-:W-:Y:S01]  /*09c0*/  FSEL R29, R27, R29, !P0 ;  /* 0x0000001d1b1d7208 */ /* 0x000fe20004000000 */
[----:B------:R-:W-:Y:S06]  /*09d0*/  BRA `(.L_x_64) ;  /* 0x0000000000547947 */ /* 0x000fec0003800000 */
.L_x_63:
        /* <DEDUP_REMOVED lines=11> */
[----:B------:R-:W-:Y:S01]  /*0a90*/  @P0 LOP3.LUT R5, R29, 0x7ff00000, RZ, 0xfc, !PT ;  /* 0x7ff000001d050812 */ /* 0x000fe200078efcff */
[----:B------:R-:W-:Y:S02]  /*0aa0*/  @!P0 IMAD.MOV.U32 R28, RZ, RZ, RZ ;  /* 0x000000ffff1c8224 */ /* 0x000fe400078e00ff */
[----:B------:R-:W-:Y:S02]  /*0ab0*/  @P0 IMAD.MOV.U32 R28, RZ, RZ, RZ ;  /* 0x000000ffff1c0224 */ /* 0x000fe400078e00ff */
[----:B------:R-:W-:Y:S01]  /*0ac0*/  @P0 IMAD.MOV.U32 R29, RZ, RZ, R5 ;  /* 0x000000ffff1d0224 */ /* 0x000fe200078e0005 */
[----:B------:R-:W-:Y:S06]  /*0ad0*/  BRA `(.L_x_64) ;  /* 0x0000000000147947 */ /* 0x000fec0003800000 */
.L_x_66:
[----:B------:R-:W-:Y:S01]  /*0ae0*/  LOP3.LUT R29, R9, 0x80000, RZ, 0xfc, !PT ;  /* 0x00080000091d7812 */ /* 0x000fe200078efcff */
[----:B------:R-:W-:Y:S01]  /*0af0*/  IMAD.MOV.U32 R28, RZ, RZ, R8 ;  /* 0x000000ffff1c7224 */ /* 0x000fe200078e0008 */
[----:B------:R-:W-:Y:S06]  /*0b00*/  BRA `(.L_x_64) ;  /* 0x0000000000087947 */ /* 0x000fec0003800000 */
.L_x_65:
[----:B------:R-:W-:Y:S01]  /*0b10*/  LOP3.LUT R29, R7, 0x80000, RZ, 0xfc, !PT ;  /* 0x00080000071d7812 */ /* 0x000fe200078efcff */
[----:B------:R-:W-:-:S07]  /*0b20*/  IMAD.MOV.U32 R28, RZ, RZ, R6 ;  /* 0x000000ffff1c7224 */ /* 0x000fce00078e0006 */
.L_x_64:
[----:B------:R-:W-:Y:S05]  /*0b30*/  BSYNC.RECONVERGENT B1 ;  /* 0x0000000000017941 */ /* 0x000fea0003800200 */
.L_x_62:
[----:B------:R-:W-:Y:S02]  /*0b40*/  IMAD.MOV.U32 R6, RZ, RZ, R0 ;  /* 0x000000ffff067224 */ /* 0x000fe400078e0000 */
[----:B------:R-:W-:-:S04]  /*0b50*/  IMAD.MOV.U32 R7, RZ, RZ, 0x0 ;  /* 0x00000000ff077424 */ /* 0x000fc800078e00ff */
[----:B------:R-:W-:Y:S05]  /*0b60*/  RET.REL.NODEC R6 `(UpdateAdamOptimizer) ;  /* 0xfffffff406247950 */ /* 0x000fea0003c3ffff */
        .weak           $__internal_2_$__cuda_sm20_dsqrt_rn_f64_mediumpath_v1
        .type           $__internal_2_$__cuda_sm20_dsqrt_rn_f64_mediumpath_v1,@function
        .size           $__internal_2_$__cuda_sm20_dsqrt_rn_f64_mediumpath_v1,(.L_x_76 - $__internal_2_$__cuda_sm20_dsqrt_rn_f64_mediumpath_v1)
$__internal_2_$__cuda_sm20_dsqrt_rn_f64_mediumpath_v1:
[----:B------:R-:W-:Y:S01]  /*0b70*/  ISETP.GE.U32.AND P0, PT, R30, -0x3400000, PT ;  /* 0xfcc000001e00780c */ /* 0x000fe20003f06070 */
[----:B------:R-:W-:Y:S01]  /*0b80*/  BSSY.RECONVERGENT B1, `(.L_x_67) ;  /* 0x0000026000017945 */ /* 0x000fe20003800200 */
[----:B------:R-:W-:Y:S01]  /*0b90*/  MOV R27, R7 ;  /* 0x00000007001b7202 */ /* 0x000fe20000000f00 */
[----:B------:R-:W-:Y:S02]  /*0ba0*/  IMAD.MOV.U32 R6, RZ, RZ, R32 ;  /* 0x000000ffff067224 */ /* 0x000fe400078e0020 */
[----:B------:R-:W-:-:S08]  /*0bb0*/  IMAD.MOV.U32 R7, RZ, RZ, R33 ;  /* 0x000000ffff077224 */ /* 0x000fd000078e0021 */
[----:B------:R-:W-:Y:S05]  /*0bc0*/  @!P0 BRA `(.L_x_68) ;  /* 0x0000000000208947 */ /* 0x000fea0003800000 */
[----:B------:R-:W-:-:S10]  /*0bd0*/  DFMA.RM R26, R8, R26, R10 ;  /* 0x0000001a081a722b */ /* 0x000fd4000000400a */
[----:B------:R-:W-:-:S05]  /*0be0*/  IADD3 R8, P0, PT, R26, 0x1, RZ ;  /* 0x000000011a087810 */ /* 0x000fca0007f1e0ff */
[----:B------:R-:W-:-:S06]  /*0bf0*/  IMAD.X R9, RZ, RZ, R27, P0 ;  /* 0x000000ffff097224 */ /* 0x000fcc00000e061b */
[----:B------:R-:W-:-:S08]  /*0c00*/  DFMA.RP R6, -R26, R8, R6 ;  /* 0x000000081a06722b */ /* 0x000fd00000008106 */
[----:B------:R-:W-:-:S06]  /*0c10*/  DSETP.GT.AND P0, PT, R6, RZ, PT ;  /* 0x000000ff0600722a */ /* 0x000fcc0003f04000 */
[----:B------:R-:W-:Y:S02]  /*0c20*/  FSEL R8, R8, R26, P0 ;  /* 0x0000001a08087208 */ /* 0x000fe40000000000 */
[----:B------:R-:W-:Y:S01]  /*0c30*/  FSEL R9, R9, R27, P0 ;  /* 0x0000001b09097208 */ /* 0x000fe20000000000 */
[----:B------:R-:W-:Y:S06]  /*0c40*/  BRA `(.L_x_69) ;  /* 0x0000000000647947 */ /* 0x000fec0003800000 */
.L_x_68:
[----:B------:R-:W-:-:S14]  /*0c50*/  DSETP.NE.AND P0, PT, R6, RZ, PT ;  /* 0x000000ff0600722a */ /* 0x000fdc0003f05000 */
[----:B------:R-:W-:Y:S05]  /*0c60*/  @!P0 BRA `(.L_x_70) ;  /* 0x0000000000588947 */ /* 0x000fea0003800000 */
[----:B------:R-:W-:-:S13]  /*0c70*/  ISETP.GE.AND P0, PT, R7, RZ, PT ;  /* 0x000000ff0700720c */ /* 0x000fda0003f06270 */
[----:B------:R-:W-:Y:S02]  /*0c80*/  @!P0 IMAD.MOV.U32 R8, RZ, RZ, 0x0 ;  /* 0x00000000ff088424 */ /* 0x000fe400078e00ff */
[----:B------:R-:W-:Y:S01]  /*0c90*/  @!P0 IMAD.MOV.U32 R9, RZ, RZ, -0x80000 ;  /* 0xfff80000ff098424 */ /* 0x000fe200078e00ff */
[----:B------:R-:W-:Y:S06]  /*0ca0*/  @!P0 BRA `(.L_x_69) ;  /* 0x00000000004c8947 */ /* 0x000fec0003800000 */
[----:B------:R-:W-:-:S13]  /*0cb0*/  ISETP.GT.AND P0, PT, R7, 0x7fefffff, PT ;  /* 0x7fefffff0700780c */ /* 0x000fda0003f04270 */
[----:B------:R-:W-:Y:S05]  /*0cc0*/  @P0 BRA `(.L_x_70) ;  /* 0x0000000000400947 */ /* 0x000fea0003800000 */
[----:B------:R-:W-:Y:S01]  /*0cd0*/  DMUL R6, R6, 8.11296384146066816958e+31 ;  /* 0x4690000006067828 */ /* 0x000fe20000000000 */
[----:B------:R-:W-:Y:S01]  /*0ce0*/  IMAD.MOV.U32 R8, RZ, RZ, RZ ;  /* 0x000000ffff087224 */ /* 0x000fe200078e00ff */
[----:B------:R-:W-:Y:S01]  /*0cf0*/  MOV R27, 0x3fd80000 ;  /* 0x3fd80000001b7802 */ /* 0x000fe20000000f00 */
[----:B------:R-:W-:-:S03]  /*0d00*/  IMAD.MOV.U32 R26, RZ, RZ, 0x0 ;  /* 0x00000000ff1a7424 */ /* 0x000fc600078e00ff */
[----:B------:R-:W0:Y:S02]  /*0d10*/  MUFU.RSQ64H R9, R7 ;  /* 0x0000000700097308 */ /* 0x000e240000001c00 */
[----:B0-----:R-:W-:-:S08]  /*0d20*/  DMUL R10, R8, R8 ;  /* 0x00000008080a7228 */ /* 0x001fd00000000000 */
[----:B------:R-:W-:-:S08]  /*0d30*/  DFMA R10, R6, -R10, 1 ;  /* 0x3ff00000060a742b */ /* 0x000fd0000000080a */
[----:B------:R-:W-:Y:S02]  /*0d40*/  DFMA R26, R10, R26, 0.5 ;  /* 0x3fe000000a1a742b */ /* 0x000fe4000000001a */
[----:B------:R-:W-:-:S08]  /*0d50*/  DMUL R10, R8, R10 ;  /* 0x0000000a080a7228 */ /* 0x000fd00000000000 */
[----:B------:R-:W-:-:S08]  /*0d60*/  DFMA R10, R26, R10, R8 ;  /* 0x0000000a1a0a722b */ /* 0x000fd00000000008 */
[----:B------:R-:W-:Y:S02]  /*0d70*/  DMUL R8, R6, R10 ;  /* 0x0000000a06087228 */ /* 0x000fe40000000000 */
[----:B------:R-:W-:-:S06]  /*0d80*/  VIADD R11, R11, 0xfff00000 ;  /* 0xfff000000b0b7836 */ /* 0x000fcc0000000000 */
[----:B------:R-:W-:-:S08]  /*0d90*/  DFMA R26, R8, -R8, R6 ;  /* 0x80000008081a722b */ /* 0x000fd00000000006 */
[----:B------:R-:W-:-:S10]  /*0da0*/  DFMA R8, R10, R26, R8 ;  /* 0x0000001a0a08722b */ /* 0x000fd40000000008 */
[----:B------:R-:W-:Y:S01]  /*0db0*/  VIADD R9, R9, 0xfcb00000 ;  /* 0xfcb0000009097836 */ /* 0x000fe20000000000 */
[----:B------:R-:W-:Y:S06]  /*0dc0*/  BRA `(.L_x_69) ;  /* 0x0000000000047947 */ /* 0x000fec0003800000 */
.L_x_70:
[----:B------:R-:W-:-:S11]  /*0dd0*/  DADD R8, R6, R6 ;  /* 0x0000000006087229 */ /* 0x000fd60000000006 */
.L_x_69:
[----:B------:R-:W-:Y:S05]  /*0de0*/  BSYNC.RECONVERGENT B1 ;  /* 0x0000000000017941 */ /* 0x000fea0003800200 */
.L_x_67:
[----:B------:R-:W-:Y:S02]  /*0df0*/  IMAD.MOV.U32 R6, RZ, RZ, R0 ;  /* 0x000000ffff067224 */ /* 0x000fe400078e0000 */
[----:B------:R-:W-:Y:S02]  /*0e00*/  IMAD.MOV.U32 R7, RZ, RZ, 0x0 ;  /* 0x00000000ff077424 */ /* 0x000fe400078e00ff */
[----:B------:R-:W-:Y:S02]  /*0e10*/  IMAD.MOV.U32 R36, RZ, RZ, R8 ;  /* 0x000000ffff247224 */ /* 0x000fe400078e0008 */
[----:B------:R-:W-:Y:S01]  /*0e20*/  IMAD.MOV.U32 R37, RZ, RZ, R9 ;  /* 0x000000ffff257224 */ /* 0x000fe200078e0009 */
[----:B------:R-:W-:Y:S06]  /*0e30*/  RET.REL.NODEC R6 `(UpdateAdamOptimizer) ;  /* 0xfffffff006707950 */ /* 0x000fec0003c3ffff */
.L_x_71:
        /* <DEDUP_REMOVED lines=12> */
.L_x_76:


//--------------------- .text.Sum                 --------------------------
	.section	.text.Sum,"ax",@progbits
	.align	128
        .global         Sum
        .type           Sum,@function
        .size           Sum,(.L_x_82 - Sum)
        .other          Sum,@"STO_CUDA_ENTRY STV_DEFAULT"
Sum:
.text.Sum:
        /* <DEDUP_REMOVED lines=11> */
[----:B------:R-:W3:Y:S08]  /*00b0*/  LDC.64 R12, c[0x0][0x390] ;  /* 0x0000e400ff0c7b82 */ /* 0x000ef00000000a00 */
[----:B------:R-:W4:Y:S01]  /*00c0*/  LDC.64 R14, c[0x0][0x398] ;  /* 0x0000e600ff0e7b82 */ /* 0x000f220000000a00 */
[----:B-1----:R-:W-:-:S07]  /*00d0*/  IMAD R17, R17, UR4, RZ ;  /* 0x0000000411117c24 */ /* 0x002fce000f8e02ff */
.L_x_72:
[----:B0-----:R-:W-:-:S04]  /*00e0*/  IMAD.WIDE R2, R0, 0x8, R10 ;  /* 0x0000000800027825 */ /* 0x001fc800078e020a */
[C---:B---3--:R-:W-:Y:S02]  /*00f0*/  IMAD.WIDE R4, R0.reuse, 0x8, R12 ;  /* 0x0000000800047825 */ /* 0x048fe400078e020c */
[----:B--2---:R-:W2:Y:S04]  /*0100*/  LDG.E.64.CONSTANT R2, desc[UR6][R2.64] ;  /* 0x0000000602027981 */ /* 0x004ea8000c1e9b00 */
[----:B------:R-:W2:Y:S01]  /*0110*/  LDG.E.64.CONSTANT R4, desc[UR6][R4.64] ;  /* 0x0000000604047981 */ /* 0x000ea2000c1e9b00 */
[----:B-1--4-:R-:W-:Y:S01]  /*0120*/  IMAD.WIDE R8, R0, 0x8, R14 ;  /* 0x0000000800087825 */ /* 0x012fe200078e020e */
[----:B------:R-:W-:-:S04]  /*0130*/  IADD3 R0, PT, PT, R17, R0, RZ ;  /* 0x0000000011007210 */ /* 0x000fc80007ffe0ff */
[----:B------:R-:W-:Y:S01]  /*0140*/  ISETP.GE.AND P0, PT, R0, UR5, PT ;  /* 0x0000000500007c0c */ /* 0x000fe2000bf06270 */
[----:B--2---:R-:W-:-:S07]  /*0150*/  DADD R6, R2, R4 ;  /* 0x0000000002067229 */ /* 0x004fce0000000004 */
[----:B------:R1:W-:Y:S05]  /*0160*/  STG.E.64 desc[UR6][R8.64], R6 ;  /* 0x0000000608007986 */ /* 0x0003ea000c101b06 */
[----:B------:R-:W-:Y:S05]  /*0170*/  @!P0 BRA `(.L_x_72) ;  /* 0xfffffffc00d88947 */ /* 0x000fea000383ffff */
[----:B------:R-:W-:Y:S05]  /*0180*/  EXIT ;  /* 0x000000000000794d */ /* 0x000fea0003800000 */
.L_x_73:
        /* <DEDUP_REMOVED lines=15> */
.L_x_82:


//--------------------- .nv.shared.reserved.0     --------------------------
	.section	.nv.shared.reserved.0,"aw",@nobits
	.weak		__nv_reservedSMEM_offset_0_alias
	.size		__nv_reservedSMEM_offset_0_alias, 0, 64
	.other		__nv_reservedSMEM_offset_0_alias,@"STO_CUDA_RESERVED_SHARED STV_DEFAULT"
__nv_reservedSMEM_offset_0_alias:
	.zero		0
	.zero		64


//--------------------- .nv.constant0.ComputeBinaryCrossentropyLoss --------------------------
	.section	.nv.constant0.ComputeBinaryCrossentropyLoss,"a",@progbits
	.sectionflags	@""
	.align	4
.nv.constant0.ComputeBinaryCrossentropyLoss:
	.zero		928


//--------------------- .nv.constant0.ComputeCategoricalCrossentropyLoss --------------------------
	.section	.nv.constant0.ComputeCategoricalCrossentropyLoss,"a",@progbits
	.sectionflags	@""
	.align	4
.nv.constant0.ComputeCategoricalCrossentropyLoss:
	.zero		928


//--------------------- .nv.constant0.ComputeAccuracy --------------------------
	.section	.nv.constant0.ComputeAccuracy,"a",@progbits
	.sectionflags	@""
	.align	4
.nv.constant0.ComputeAccuracy:
	.zero		928


//--------------------- .nv.constant0.UpdateSGDOptimizer --------------------------
	.section	.nv.constant0.UpdateSGDOptimizer,"a",@progbits
	.sectionflags	@""
	.align	4
.nv.constant0.UpdateSGDOptimizer:
	.zero		960


//--------------------- .nv.constant0.UpdateAdamOptimizer --------------------------
	.section	.nv.constant0.UpdateAdamOptimizer,"a",@progbits
	.sectionflags	@""
	.align	4
.nv.constant0.UpdateAdamOptimizer:
	.zero		968


//--------------------- .nv.constant0.Sum         --------------------------
	.section	.nv.constant0.Sum,"a",@progbits
	.sectionflags	@""
	.align	4
.nv.constant0.Sum:
	.zero		928


//--------------------- SYMBOLS --------------------------

	.type		.nv.reservedSmem.offset0,@object
	.size		.nv.reservedSmem.offset0,0x4
